	.target	sm_90a

	.elftype	@"ET_EXEC"


//--------------------- .note.nv.tkinfo           --------------------------
	.section	.note.nv.tkinfo,"",@"SHT_NOTE"
	.sectionflags	@"SHF_NOTE_NV_TKINFO"
	.tkinfo
        /*0018*/ 	.word	0x00000002
        /*0030*/ 	.string	""
        /*0030*/ 	.string	"ptxas"
        /*0030*/ 	.string	"Cuda compilation tools, release 13.0, V13.0.88"
        /*0030*/ 	.string	"Build cuda_13.0.r13.0/compiler.36424714_0"
        /*0030*/ 	.string	"-arch sm_90a -m 64 "



//--------------------- .note.nv.cuinfo           --------------------------
	.section	.note.nv.cuinfo,"",@"SHT_NOTE"
	.sectionflags	@"SHF_NOTE_NV_CUINFO"
        /*0018*/ 	.short	0x0002
        /*001a*/ 	.short	0x005a
        /*001c*/ 	.short	0x0082
	.zero		2


//--------------------- .nv.info                  --------------------------
	.section	.nv.info,"",@"SHT_CUDA_INFO"
	.align	4


	//----- nvinfo : EIATTR_REGCOUNT
	.align		4
        /*0000*/ 	.byte	0x04, 0x2f
        /*0002*/ 	.short	(.L_29 - .L_28)
	.align		4
.L_28:
        /*0004*/ 	.word	index@(_Z37convert_vertical_slash_indexes_kernelPKiS0_S0_S0_PiS1_S1_S1_llllllb)
        /*0008*/ 	.word	0x00000028


	//----- nvinfo : EIATTR_FRAME_SIZE
	.align		4
.L_29:
        /*000c*/ 	.byte	0x04, 0x11
        /*000e*/ 	.short	(.L_31 - .L_30)
	.align		4
.L_30:
        /*0010*/ 	.word	index@(_Z37convert_vertical_slash_indexes_kernelPKiS0_S0_S0_PiS1_S1_S1_llllllb)
        /*0014*/ 	.word	0x00000000


	//----- nvinfo : EIATTR_REGCOUNT
	.align		4
.L_31:
        /*0018*/ 	.byte	0x04, 0x2f
        /*001a*/ 	.short	(.L_33 - .L_32)
	.align		4
.L_32:
        /*001c*/ 	.word	index@(_Z47convert_vertical_slash_indexes_kernel_mergeheadPKiS0_S0_S0_S0_S0_PiS1_S1_S1_llllllb)
        /*0020*/ 	.word	0x00000028


	//----- nvinfo : EIATTR_FRAME_SIZE
	.align		4
.L_33:
        /*0024*/ 	.byte	0x04, 0x11
        /*0026*/ 	.short	(.L_35 - .L_34)
	.align		4
.L_34:
        /*0028*/ 	.word	index@(_Z47convert_vertical_slash_indexes_kernel_mergeheadPKiS0_S0_S0_S0_S0_PiS1_S1_S1_llllllb)
        /*002c*/ 	.word	0x00000000


	//----- nvinfo : EIATTR_MIN_STACK_SIZE
	.align		4
.L_35:
        /*0030*/ 	.byte	0x04, 0x12
        /*0032*/ 	.short	(.L_37 - .L_36)
	.align		4
.L_36:
        /*0034*/ 	.word	index@(_Z47convert_vertical_slash_indexes_kernel_mergeheadPKiS0_S0_S0_S0_S0_PiS1_S1_S1_llllllb)
        /*0038*/ 	.word	0x00000000


	//----- nvinfo : EIATTR_MIN_STACK_SIZE
	.align		4
.L_37:
        /*003c*/ 	.byte	0x04, 0x12
        /*003e*/ 	.short	(.L_39 - .L_38)
	.align		4
.L_38:
        /*0040*/ 	.word	index@(_Z37convert_vertical_slash_indexes_kernelPKiS0_S0_S0_PiS1_S1_S1_llllllb)
        /*0044*/ 	.word	0x00000000
.L_39:


//--------------------- .nv.compat                --------------------------
	.section	.nv.compat,"",@"SHT_CUDA_COMPAT_INFO"
	.align	4
        /*0000*/ 	.byte	0x02, 0x09, 0x01, 0x00, 0x02, 0x02, 0x01, 0x00, 0x02, 0x05, 0x05, 0x00, 0x03, 0x07, 0x01, 0x01
        /*0010*/ 	.byte	0x02, 0x03, 0x00, 0x00, 0x02, 0x06, 0x01, 0x00, 0x04, 0x0b, 0x08, 0x00, 0x00, 0x00, 0x00, 0x00
        /*0020*/ 	.byte	0x00, 0x00, 0x00, 0x00


//--------------------- .nv.info._Z47convert_vertical_slash_indexes_kernel_mergeheadPKiS0_S0_S0_S0_S0_PiS1_S1_S1_llllllb --------------------------
	.section	.nv.info._Z47convert_vertical_slash_indexes_kernel_mergeheadPKiS0_S0_S0_S0_S0_PiS1_S1_S1_llllllb,"",@"SHT_CUDA_INFO"
	.sectionflags	@""
	.align	4


	//----- nvinfo : EIATTR_CUDA_API_VERSION
	.align		4
        /*0000*/ 	.byte	0x04, 0x37
        /*0002*/ 	.short	(.L_41 - .L_40)
.L_40:
        /*0004*/ 	.word	0x00000082


	//----- nvinfo : EIATTR_KPARAM_INFO
	.align		4
.L_41:
        /*0008*/ 	.byte	0x04, 0x17
        /*000a*/ 	.short	(.L_43 - .L_42)
.L_42:
        /*000c*/ 	.word	0x00000000
        /*0010*/ 	.short	0x0010
        /*0012*/ 	.short	0x0080
        /*0014*/ 	.byte	0x00, 0xf0, 0x05, 0x00


	//----- nvinfo : EIATTR_KPARAM_INFO
	.align		4
.L_43:
        /*0018*/ 	.byte	0x04, 0x17
        /*001a*/ 	.short	(.L_45 - .L_44)
.L_44:
        /*001c*/ 	.word	0x00000000
        /*0020*/ 	.short	0x000f
        /*0022*/ 	.short	0x0078
        /*0024*/ 	.byte	0x00, 0xf0, 0x21, 0x00


	//----- nvinfo : EIATTR_KPARAM_INFO
	.align		4
.L_45:
        /*0028*/ 	.byte	0x04, 0x17
        /*002a*/ 	.short	(.L_47 - .L_46)
.L_46:
        /*002c*/ 	.word	0x00000000
        /*0030*/ 	.short	0x000e
        /*0032*/ 	.short	0x0070
        /*0034*/ 	.byte	0x00, 0xf0, 0x21, 0x00


	//----- nvinfo : EIATTR_KPARAM_INFO
	.align		4
.L_47:
        /*0038*/ 	.byte	0x04, 0x17
        /*003a*/ 	.short	(.L_49 - .L_48)
.L_48:
        /*003c*/ 	.word	0x00000000
        /*0040*/ 	.short	0x000d
        /*0042*/ 	.short	0x0068
        /*0044*/ 	.byte	0x00, 0xf0, 0x21, 0x00


	//----- nvinfo : EIATTR_KPARAM_INFO
	.align		4
.L_49:
        /*0048*/ 	.byte	0x04, 0x17
        /*004a*/ 	.short	(.L_51 - .L_50)
.L_50:
        /*004c*/ 	.word	0x00000000
        /*0050*/ 	.short	0x000c
        /*0052*/ 	.short	0x0060
        /*0054*/ 	.byte	0x00, 0xf0, 0x21, 0x00


	//----- nvinfo : EIATTR_KPARAM_INFO
	.align		4
.L_51:
        /*0058*/ 	.byte	0x04, 0x17
        /*005a*/ 	.short	(.L_53 - .L_52)
.L_52:
        /*005c*/ 	.word	0x00000000
        /*0060*/ 	.short	0x000b
        /*0062*/ 	.short	0x0058
        /*0064*/ 	.byte	0x00, 0xf0, 0x21, 0x00


	//----- nvinfo : EIATTR_KPARAM_INFO
	.align		4
.L_53:
        /*0068*/ 	.byte	0x04, 0x17
        /*006a*/ 	.short	(.L_55 - .L_54)
.L_54:
        /*006c*/ 	.word	0x00000000
        /*0070*/ 	.short	0x000a
        /*0072*/ 	.short	0x0050
        /*0074*/ 	.byte	0x00, 0xf0, 0x21, 0x00


	//----- nvinfo : EIATTR_KPARAM_INFO
	.align		4
.L_55:
        /*0078*/ 	.byte	0x04, 0x17
        /*007a*/ 	.short	(.L_57 - .L_56)
.L_56:
        /*007c*/ 	.word	0x00000000
        /*0080*/ 	.short	0x0009
        /*0082*/ 	.short	0x0048
        /*0084*/ 	.byte	0x00, 0xf0, 0x21, 0x00


	//----- nvinfo : EIATTR_KPARAM_INFO
	.align		4
.L_57:
        /*0088*/ 	.byte	0x04, 0x17
        /*008a*/ 	.short	(.L_59 - .L_58)
.L_58:
        /*008c*/ 	.word	0x00000000
        /*0090*/ 	.short	0x0008
        /*0092*/ 	.short	0x0040
        /*0094*/ 	.byte	0x00, 0xf0, 0x21, 0x00


	//----- nvinfo : EIATTR_KPARAM_INFO
	.align		4
.L_59:
        /*0098*/ 	.byte	0x04, 0x17
        /*009a*/ 	.short	(.L_61 - .L_60)
.L_60:
        /*009c*/ 	.word	0x00000000
        /*00a0*/ 	.short	0x0007
        /*00a2*/ 	.short	0x0038
        /*00a4*/ 	.byte	0x00, 0xf0, 0x21, 0x00


	//----- nvinfo : EIATTR_KPARAM_INFO
	.align		4
.L_61:
        /*00a8*/ 	.byte	0x04, 0x17
        /*00aa*/ 	.short	(.L_63 - .L_62)
.L_62:
        /*00ac*/ 	.word	0x00000000
        /*00b0*/ 	.short	0x0006
        /*00b2*/ 	.short	0x0030
        /*00b4*/ 	.byte	0x00, 0xf0, 0x21, 0x00


	//----- nvinfo : EIATTR_KPARAM_INFO
	.align		4
.L_63:
        /*00b8*/ 	.byte	0x04, 0x17
        /*00ba*/ 	.short	(.L_65 - .L_64)
.L_64:
        /*00bc*/ 	.word	0x00000000
        /*00c0*/ 	.short	0x0005
        /*00c2*/ 	.short	0x0028
        /*00c4*/ 	.byte	0x00, 0xf0, 0x21, 0x00


	//----- nvinfo : EIATTR_KPARAM_INFO
	.align		4
.L_65:
        /*00c8*/ 	.byte	0x04, 0x17
        /*00ca*/ 	.short	(.L_67 - .L_66)
.L_66:
        /*00cc*/ 	.word	0x00000000
        /*00d0*/ 	.short	0x0004
        /*00d2*/ 	.short	0x0020
        /*00d4*/ 	.byte	0x00, 0xf0, 0x21, 0x00


	//----- nvinfo : EIATTR_KPARAM_INFO
	.align		4
.L_67:
        /*00d8*/ 	.byte	0x04, 0x17
        /*00da*/ 	.short	(.L_69 - .L_68)
.L_68:
        /*00dc*/ 	.word	0x00000000
        /*00e0*/ 	.short	0x0003
        /*00e2*/ 	.short	0x0018
        /*00e4*/ 	.byte	0x00, 0xf0, 0x21, 0x00


	//----- nvinfo : EIATTR_KPARAM_INFO
	.align		4
.L_69:
        /*00e8*/ 	.byte	0x04, 0x17
        /*00ea*/ 	.short	(.L_71 - .L_70)
.L_70:
        /*00ec*/ 	.word	0x00000000
        /*00f0*/ 	.short	0x0002
        /*00f2*/ 	.short	0x0010
        /*00f4*/ 	.byte	0x00, 0xf0, 0x21, 0x00


	//----- nvinfo : EIATTR_KPARAM_INFO
	.align		4
.L_71:
        /*00f8*/ 	.byte	0x04, 0x17
        /*00fa*/ 	.short	(.L_73 - .L_72)
.L_72:
        /*00fc*/ 	.word	0x00000000
        /*0100*/ 	.short	0x0001
        /*0102*/ 	.short	0x0008
        /*0104*/ 	.byte	0x00, 0xf0, 0x21, 0x00


	//----- nvinfo : EIATTR_KPARAM_INFO
	.align		4
.L_73:
        /*0108*/ 	.byte	0x04, 0x17
        /*010a*/ 	.short	(.L_75 - .L_74)
.L_74:
        /*010c*/ 	.word	0x00000000
        /*0110*/ 	.short	0x0000
        /*0112*/ 	.short	0x0000
        /*0114*/ 	.byte	0x00, 0xf0, 0x21, 0x00


	//----- nvinfo : EIATTR_SPARSE_MMA_MASK
	.align		4
.L_75:
        /*0118*/ 	.byte	0x03, 0x50
        /*011a*/ 	.short	0x0000


	//----- nvinfo : EIATTR_MAXREG_COUNT
	.align		4
        /*011c*/ 	.byte	0x03, 0x1b
        /*011e*/ 	.short	0x00ff


	//----- nvinfo : EIATTR_MERCURY_ISA_VERSION
	.align		4
        /*0120*/ 	.byte	0x03, 0x5f
        /*0122*/ 	.short	0x0101


	//----- nvinfo : EIATTR_EXIT_INSTR_OFFSETS
	.align		4
        /*0124*/ 	.byte	0x04, 0x1c
        /*0126*/ 	.short	(.L_77 - .L_76)


	//   ....[0]....
.L_76:
        /*0128*/ 	.word	0x00000130


	//   ....[1]....
        /*012c*/ 	.word	0x000025b0


	//----- nvinfo : EIATTR_CRS_STACK_SIZE
	.align		4
.L_77:
        /*0130*/ 	.byte	0x04, 0x1e
        /*0132*/ 	.short	(.L_79 - .L_78)
.L_78:
        /*0134*/ 	.word	0x00000000


	//----- nvinfo : EIATTR_CBANK_PARAM_SIZE
	.align		4
.L_79:
        /*0138*/ 	.byte	0x03, 0x19
        /*013a*/ 	.short	0x0081


	//----- nvinfo : EIATTR_PARAM_CBANK
	.align		4
        /*013c*/ 	.byte	0x04, 0x0a
        /*013e*/ 	.short	(.L_81 - .L_80)
	.align		4
.L_80:
        /*0140*/ 	.word	index@(.nv.constant0._Z47convert_vertical_slash_indexes_kernel_mergeheadPKiS0_S0_S0_S0_S0_PiS1_S1_S1_llllllb)
        /*0144*/ 	.short	0x0210
        /*0146*/ 	.short	0x0081


	//----- nvinfo : EIATTR_SW_WAR
	.align		4
.L_81:
        /*0148*/ 	.byte	0x04, 0x36
        /*014a*/ 	.short	(.L_83 - .L_82)
.L_82:
        /*014c*/ 	.word	0x00000008
.L_83:


//--------------------- .nv.info._Z37convert_vertical_slash_indexes_kernelPKiS0_S0_S0_PiS1_S1_S1_llllllb --------------------------
	.section	.nv.info._Z37convert_vertical_slash_indexes_kernelPKiS0_S0_S0_PiS1_S1_S1_llllllb,"",@"SHT_CUDA_INFO"
	.sectionflags	@""
	.align	4


	//----- nvinfo : EIATTR_CUDA_API_VERSION
	.align		4
        /*0000*/ 	.byte	0x04, 0x37
        /*0002*/ 	.short	(.L_85 - .L_84)
.L_84:
        /*0004*/ 	.word	0x00000082


	//----- nvinfo : EIATTR_KPARAM_INFO
	.align		4
.L_85:
        /*0008*/ 	.byte	0x04, 0x17
        /*000a*/ 	.short	(.L_87 - .L_86)
.L_86:
        /*000c*/ 	.word	0x00000000
        /*0010*/ 	.short	0x000e
        /*0012*/ 	.short	0x0070
        /*0014*/ 	.byte	0x00, 0xf0, 0x05, 0x00


	//----- nvinfo : EIATTR_KPARAM_INFO
	.align		4
.L_87:
        /*0018*/ 	.byte	0x04, 0x17
        /*001a*/ 	.short	(.L_89 - .L_88)
.L_88:
        /*001c*/ 	.word	0x00000000
        /*0020*/ 	.short	0x000d
        /*0022*/ 	.short	0x0068
        /*0024*/ 	.byte	0x00, 0xf0, 0x21, 0x00


	//----- nvinfo : EIATTR_KPARAM_INFO
	.align		4
.L_89:
        /*0028*/ 	.byte	0x04, 0x17
        /*002a*/ 	.short	(.L_91 - .L_90)
.L_90:
        /*002c*/ 	.word	0x00000000
        /*0030*/ 	.short	0x000c
        /*0032*/ 	.short	0x0060
        /*0034*/ 	.byte	0x00, 0xf0, 0x21, 0x00


	//----- nvinfo : EIATTR_KPARAM_INFO
	.align		4
.L_91:
        /*0038*/ 	.byte	0x04, 0x17
        /*003a*/ 	.short	(.L_93 - .L_92)
.L_92:
        /*003c*/ 	.word	0x00000000
        /*0040*/ 	.short	0x000b
        /*0042*/ 	.short	0x0058
        /*0044*/ 	.byte	0x00, 0xf0, 0x21, 0x00


	//----- nvinfo : EIATTR_KPARAM_INFO
	.align		4
.L_93:
        /*0048*/ 	.byte	0x04, 0x17
        /*004a*/ 	.short	(.L_95 - .L_94)
.L_94:
        /*004c*/ 	.word	0x00000000
        /*0050*/ 	.short	0x000a
        /*0052*/ 	.short	0x0050
        /*0054*/ 	.byte	0x00, 0xf0, 0x21, 0x00


	//----- nvinfo : EIATTR_KPARAM_INFO
	.align		4
.L_95:
        /*0058*/ 	.byte	0x04, 0x17
        /*005a*/ 	.short	(.L_97 - .L_96)
.L_96:
        /*005c*/ 	.word	0x00000000
        /*0060*/ 	.short	0x0009
        /*0062*/ 	.short	0x0048
        /*0064*/ 	.byte	0x00, 0xf0, 0x21, 0x00


	//----- nvinfo : EIATTR_KPARAM_INFO
	.align		4
.L_97:
        /*0068*/ 	.byte	0x04, 0x17
        /*006a*/ 	.short	(.L_99 - .L_98)
.L_98:
        /*006c*/ 	.word	0x00000000
        /*0070*/ 	.short	0x0008
        /*0072*/ 	.short	0x0040
        /*0074*/ 	.byte	0x00, 0xf0, 0x21, 0x00


	//----- nvinfo : EIATTR_KPARAM_INFO
	.align		4
.L_99:
        /*0078*/ 	.byte	0x04, 0x17
        /*007a*/ 	.short	(.L_101 - .L_100)
.L_100:
        /*007c*/ 	.word	0x00000000
        /*0080*/ 	.short	0x0007
        /*0082*/ 	.short	0x0038
        /*0084*/ 	.byte	0x00, 0xf0, 0x21, 0x00


	//----- nvinfo : EIATTR_KPARAM_INFO
	.align		4
.L_101:
        /*0088*/ 	.byte	0x04, 0x17
        /*008a*/ 	.short	(.L_103 - .L_102)
.L_102:
        /*008c*/ 	.word	0x00000000
        /*0090*/ 	.short	0x0006
        /*0092*/ 	.short	0x0030
        /*0094*/ 	.byte	0x00, 0xf0, 0x21, 0x00


	//----- nvinfo : EIATTR_KPARAM_INFO
	.align		4
.L_103:
        /*0098*/ 	.byte	0x04, 0x17
        /*009a*/ 	.short	(.L_105 - .L_104)
.L_104:
        /*009c*/ 	.word	0x00000000
        /*00a0*/ 	.short	0x0005
        /*00a2*/ 	.short	0x0028
        /*00a4*/ 	.byte	0x00, 0xf0, 0x21, 0x00


	//----- nvinfo : EIATTR_KPARAM_INFO
	.align		4
.L_105:
        /*00a8*/ 	.byte	0x04, 0x17
        /*00aa*/ 	.short	(.L_107 - .L_106)
.L_106:
        /*00ac*/ 	.word	0x00000000
        /*00b0*/ 	.short	0x0004
        /*00b2*/ 	.short	0x0020
        /*00b4*/ 	.byte	0x00, 0xf0, 0x21, 0x00


	//----- nvinfo : EIATTR_KPARAM_INFO
	.align		4
.L_107:
        /*00b8*/ 	.byte	0x04, 0x17
        /*00ba*/ 	.short	(.L_109 - .L_108)
.L_108:
        /*00bc*/ 	.word	0x00000000
        /*00c0*/ 	.short	0x0003
        /*00c2*/ 	.short	0x0018
        /*00c4*/ 	.byte	0x00, 0xf0, 0x21, 0x00


	//----- nvinfo : EIATTR_KPARAM_INFO
	.align		4
.L_109:
        /*00c8*/ 	.byte	0x04, 0x17
        /*00ca*/ 	.short	(.L_111 - .L_110)
.L_110:
        /*00cc*/ 	.word	0x00000000
        /*00d0*/ 	.short	0x0002
        /*00d2*/ 	.short	0x0010
        /*00d4*/ 	.byte	0x00, 0xf0, 0x21, 0x00


	//----- nvinfo : EIATTR_KPARAM_INFO
	.align		4
.L_111:
        /*00d8*/ 	.byte	0x04, 0x17
        /*00da*/ 	.short	(.L_113 - .L_112)
.L_112:
        /*00dc*/ 	.word	0x00000000
        /*00e0*/ 	.short	0x0001
        /*00e2*/ 	.short	0x0008
        /*00e4*/ 	.byte	0x00, 0xf0, 0x21, 0x00


	//----- nvinfo : EIATTR_KPARAM_INFO
	.align		4
.L_113:
        /*00e8*/ 	.byte	0x04, 0x17
        /*00ea*/ 	.short	(.L_115 - .L_114)
.L_114:
        /*00ec*/ 	.word	0x00000000
        /*00f0*/ 	.short	0x0000
        /*00f2*/ 	.short	0x0000
        /*00f4*/ 	.byte	0x00, 0xf0, 0x21, 0x00


	//----- nvinfo : EIATTR_SPARSE_MMA_MASK
	.align		4
.L_115:
        /*00f8*/ 	.byte	0x03, 0x50
        /*00fa*/ 	.short	0x0000


	//----- nvinfo : EIATTR_MAXREG_COUNT
	.align		4
        /*00fc*/ 	.byte	0x03, 0x1b
        /*00fe*/ 	.short	0x00ff


	//----- nvinfo : EIATTR_MERCURY_ISA_VERSION
	.align		4
        /*0100*/ 	.byte	0x03, 0x5f
        /*0102*/ 	.short	0x0101


	//----- nvinfo : EIATTR_EXIT_INSTR_OFFSETS
	.align		4
        /*0104*/ 	.byte	0x04, 0x1c
        /*0106*/ 	.short	(.L_117 - .L_116)


	//   ....[0]....
.L_116:
        /*0108*/ 	.word	0x00000130


	//   ....[1]....
        /*010c*/ 	.word	0x00002590


	//----- nvinfo : EIATTR_CRS_STACK_SIZE
	.align		4
.L_117:
        /*0110*/ 	.byte	0x04, 0x1e
        /*0112*/ 	.short	(.L_119 - .L_118)
.L_118:
        /*0114*/ 	.word	0x00000000


	//----- nvinfo : EIATTR_CBANK_PARAM_SIZE
	.align		4
.L_119:
        /*0118*/ 	.byte	0x03, 0x19
        /*011a*/ 	.short	0x0071


	//----- nvinfo : EIATTR_PARAM_CBANK
	.align		4
        /*011c*/ 	.byte	0x04, 0x0a
        /*011e*/ 	.short	(.L_121 - .L_120)
	.align		4
.L_120:
        /*0120*/ 	.word	index@(.nv.constant0._Z37convert_vertical_slash_indexes_kernelPKiS0_S0_S0_PiS1_S1_S1_llllllb)
        /*0124*/ 	.short	0x0210
        /*0126*/ 	.short	0x0071


	//----- nvinfo : EIATTR_SW_WAR
	.align		4
.L_121:
        /*0128*/ 	.byte	0x04, 0x36
        /*012a*/ 	.short	(.L_123 - .L_122)
.L_122:
        /*012c*/ 	.word	0x00000008
.L_123:


//--------------------- .nv.callgraph             --------------------------
	.section	.nv.callgraph,"",@"SHT_CUDA_CALLGRAPH"
	.align	4
	.sectionentsize	8
	.align		4
        /*0000*/ 	.word	0x00000000
	.align		4
        /*0004*/ 	.word	0xffffffff
	.align		4
        /*0008*/ 	.word	0x00000000
	.align		4
        /*000c*/ 	.word	0xfffffffe
	.align		4
        /*0010*/ 	.word	0x00000000
	.align		4
        /*0014*/ 	.word	0xfffffffd
	.align		4
        /*0018*/ 	.word	0x00000000
	.align		4
        /*001c*/ 	.word	0xfffffffc


//--------------------- .nv.constant4             --------------------------
	.section	.nv.constant4,"a",@progbits
	.align	8
	.align		8
.nv.constant4:
        /*0000*/ 	.dword	_ZN54_INTERNAL_9225101d_23_vertical_slash_index_cu_e44355d24cuda3std3__45__cpo5beginE
	.align		8
        /*0008*/ 	.dword	_ZN54_INTERNAL_9225101d_23_vertical_slash_index_cu_e44355d24cuda3std3__45__cpo3endE
	.align		8
        /*0010*/ 	.dword	_ZN54_INTERNAL_9225101d_23_vertical_slash_index_cu_e44355d24cuda3std3__45__cpo6cbeginE
	.align		8
        /*0018*/ 	.dword	_ZN54_INTERNAL_9225101d_23_vertical_slash_index_cu_e44355d24cuda3std3__45__cpo4cendE
	.align		8
        /*0020*/ 	.dword	_ZN54_INTERNAL_9225101d_23_vertical_slash_index_cu_e44355d24cuda3std3__45__cpo6rbeginE
	.align		8
        /*0028*/ 	.dword	_ZN54_INTERNAL_9225101d_23_vertical_slash_index_cu_e44355d24cuda3std3__45__cpo4rendE
	.align		8
        /*0030*/ 	.dword	_ZN54_INTERNAL_9225101d_23_vertical_slash_index_cu_e44355d24cuda3std3__45__cpo7crbeginE
	.align		8
        /*0038*/ 	.dword	_ZN54_INTERNAL_9225101d_23_vertical_slash_index_cu_e44355d24cuda3std3__45__cpo5crendE
	.align		8
        /*0040*/ 	.dword	_ZN54_INTERNAL_9225101d_23_vertical_slash_index_cu_e44355d24cuda3std3__456_GLOBAL__N__9225101d_23_vertical_slash_index_cu_e44355d26ignoreE
	.align		8
        /*0048*/ 	.dword	_ZN54_INTERNAL_9225101d_23_vertical_slash_index_cu_e44355d24cuda3std3__419piecewise_constructE
	.align		8
        /*0050*/ 	.dword	_ZN54_INTERNAL_9225101d_23_vertical_slash_index_cu_e44355d24cuda3std3__48in_placeE
	.align		8
        /*0058*/ 	.dword	_ZN54_INTERNAL_9225101d_23_vertical_slash_index_cu_e44355d24cuda3std3__420unreachable_sentinelE
	.align		8
        /*0060*/ 	.dword	_ZN54_INTERNAL_9225101d_23_vertical_slash_index_cu_e44355d24cuda3std6ranges3__45__cpo4swapE
	.align		8
        /*0068*/ 	.dword	_ZN54_INTERNAL_9225101d_23_vertical_slash_index_cu_e44355d24cuda3std6ranges3__45__cpo9iter_moveE
	.align		8
        /*0070*/ 	.dword	_ZN54_INTERNAL_9225101d_23_vertical_slash_index_cu_e44355d24cuda3std6ranges3__45__cpo5beginE
	.align		8
        /*0078*/ 	.dword	_ZN54_INTERNAL_9225101d_23_vertical_slash_index_cu_e44355d24cuda3std6ranges3__45__cpo3endE
	.align		8
        /*0080*/ 	.dword	_ZN54_INTERNAL_9225101d_23_vertical_slash_index_cu_e44355d24cuda3std6ranges3__45__cpo6cbeginE
	.align		8
        /*0088*/ 	.dword	_ZN54_INTERNAL_9225101d_23_vertical_slash_index_cu_e44355d24cuda3std6ranges3__45__cpo4cendE
	.align		8
        /*0090*/ 	.dword	_ZN54_INTERNAL_9225101d_23_vertical_slash_index_cu_e44355d24cuda3std6ranges3__45__cpo7advanceE
	.align		8
        /*0098*/ 	.dword	_ZN54_INTERNAL_9225101d_23_vertical_slash_index_cu_e44355d24cuda3std6ranges3__45__cpo9iter_swapE
	.align		8
        /*00a0*/ 	.dword	_ZN54_INTERNAL_9225101d_23_vertical_slash_index_cu_e44355d24cuda3std6ranges3__45__cpo4nextE
	.align		8
        /*00a8*/ 	.dword	_ZN54_INTERNAL_9225101d_23_vertical_slash_index_cu_e44355d24cuda3std6ranges3__45__cpo4prevE
	.align		8
        /*00b0*/ 	.dword	_ZN54_INTERNAL_9225101d_23_vertical_slash_index_cu_e44355d24cuda3std6ranges3__45__cpo4dataE
	.align		8
        /*00b8*/ 	.dword	_ZN54_INTERNAL_9225101d_23_vertical_slash_index_cu_e44355d24cuda3std6ranges3__45__cpo5cdataE
	.align		8
        /*00c0*/ 	.dword	_ZN54_INTERNAL_9225101d_23_vertical_slash_index_cu_e44355d24cuda3std6ranges3__45__cpo4sizeE
	.align		8
        /*00c8*/ 	.dword	_ZN54_INTERNAL_9225101d_23_vertical_slash_index_cu_e44355d24cuda3std6ranges3__45__cpo5ssizeE
	.align		8
        /*00d0*/ 	.dword	_ZN54_INTERNAL_9225101d_23_vertical_slash_index_cu_e44355d24cuda3std6ranges3__45__cpo8distanceE
	.align		8
        /*00d8*/ 	.dword	_ZN54_INTERNAL_9225101d_23_vertical_slash_index_cu_e44355d26thrust23THRUST_300001_SM_900_NS6system6detail10sequential3seqE


//--------------------- .text._Z47convert_vertical_slash_indexes_kernel_mergeheadPKiS0_S0_S0_S0_S0_PiS1_S1_S1_llllllb --------------------------
	.section	.text._Z47convert_vertical_slash_indexes_kernel_mergeheadPKiS0_S0_S0_S0_S0_PiS1_S1_S1_llllllb,"ax",@progbits
	.align	128
        .global         _Z47convert_vertical_slash_indexes_kernel_mergeheadPKiS0_S0_S0_S0_S0_PiS1_S1_S1_llllllb
        .type           _Z47convert_vertical_slash_indexes_kernel_mergeheadPKiS0_S0_S0_S0_S0_PiS1_S1_S1_llllllb,@function
        .size           _Z47convert_vertical_slash_indexes_kernel_mergeheadPKiS0_S0_S0_S0_S0_PiS1_S1_S1_llllllb,(.L_x_104 - _Z47convert_vertical_slash_indexes_kernel_mergeheadPKiS0_S0_S0_S0_S0_PiS1_S1_S1_llllllb)
        .other          _Z47convert_vertical_slash_indexes_kernel_mergeheadPKiS0_S0_S0_S0_S0_PiS1_S1_S1_llllllb,@"STO_CUDA_ENTRY STV_DEFAULT"
_Z47convert_vertical_slash_indexes_kernel_mergeheadPKiS0_S0_S0_S0_S0_PiS1_S1_S1_llllllb:
.text._Z47convert_vertical_slash_indexes_kernel_mergeheadPKiS0_S0_S0_S0_S0_PiS1_S1_S1_llllllb:
[----:B------:R-:W-:Y:S08]  /*0000*/  LDC R1, c[0x0][0x28] ;  /* 0x00000a00ff017b82 */ /* 0x000ff00000000800 */
[----:B------:R-:W0:Y:S01]  /*0010*/  S2UR UR16, SR_CTAID.Y ;  /* 0x00000000001079c3 */ /* 0x000e220000002600 */
[----:B------:R-:W-:Y:S01]  /*0020*/  ULDC.64 UR4, c[0x0][0x210] ;  /* 0x0000840000047ab9 */ /* 0x000fe20000000a00 */
[----:B------:R-:W-:Y:S01]  /*0030*/  ULDC.64 UR20, c[0x0][0x208] ;  /* 0x0000820000147ab9 */ /* 0x000fe20000000a00 */
[----:B------:R-:W1:Y:S01]  /*0040*/  S2R R14, SR_CTAID.Z ;  /* 0x00000000000e7919 */ /* 0x000e620000002700 */
[----:B------:R-:W-:Y:S01]  /*0050*/  ULDC.64 UR22, c[0x0][0x270] ;  /* 0x00009c0000167ab9 */ /* 0x000fe20000000a00 */
[----:B0-----:R-:W-:-:S06]  /*0060*/  UIMAD.WIDE UR4, UR16, 0x4, UR4 ;  /* 0x00000004100478a5 */ /* 0x001fcc000f8e0204 */
[----:B------:R-:W-:Y:S02]  /*0070*/  IMAD.U32 R2, RZ, RZ, UR4 ;  /* 0x00000004ff027e24 */ /* 0x000fe4000f8e00ff */
[----:B------:R-:W-:-:S05]  /*0080*/  IMAD.U32 R3, RZ, RZ, UR5 ;  /* 0x00000005ff037e24 */ /* 0x000fca000f8e00ff */
[----:B------:R-:W2:Y:S01]  /*0090*/  LDG.E R9, desc[UR20][R2.64] ;  /* 0x0000001402097981 */ /* 0x000ea2000c1e1900 */
[----:B------:R-:W-:Y:S01]  /*00a0*/  ULDC UR4, c[0x0][0x0] ;  /* 0x0000000000047ab9 */ /* 0x000fe20000000800 */
[----:B------:R-:W1:Y:S02]  /*00b0*/  S2R R15, SR_TID.X ;  /* 0x00000000000f7919 */ /* 0x000e640000002100 */
[----:B-1----:R-:W-:-:S04]  /*00c0*/  IMAD R14, R14, UR4, R15 ;  /* 0x000000040e0e7c24 */ /* 0x002fc8000f8e020f */
[C---:B------:R-:W-:Y:S02]  /*00d0*/  IMAD R5, R14.reuse, UR23, RZ ;  /* 0x000000170e057c24 */ /* 0x040fe4000f8e02ff */
[----:B------:R-:W-:-:S04]  /*00e0*/  IMAD.WIDE.U32 R16, R14, UR22, RZ ;  /* 0x000000160e107c25 */ /* 0x000fc8000f8e00ff */
[----:B------:R-:W-:Y:S01]  /*00f0*/  IMAD.IADD R0, R17, 0x1, R5 ;  /* 0x0000000111007824 */ /* 0x000fe200078e0205 */
[----:B--2---:R-:W-:Y:S02]  /*0100*/  ISETP.GE.U32.AND P0, PT, R16, R9, PT ;  /* 0x000000091000720c */ /* 0x004fe40003f06070 */
[----:B------:R-:W-:-:S04]  /*0110*/  SHF.R.S32.HI R11, RZ, 0x1f, R9 ;  /* 0x0000001fff0b7819 */ /* 0x000fc80000011409 */
[----:B------:R-:W-:-:S13]  /*0120*/  ISETP.GE.AND.EX P0, PT, R0, R11, PT, P0 ;  /* 0x0000000b0000720c */ /* 0x000fda0003f06300 */
[----:B------:R-:W-:Y:S05]  /*0130*/  @P0 EXIT ;  /* 0x000000000000094d */ /* 0x000fea0003800000 */
[----:B------:R-:W0:Y:S01]  /*0140*/  S2UR UR10, SR_CTAID.X ;  /* 0x00000000000a79c3 */ /* 0x000e220000002500 */
[----:B------:R-:W-:Y:S01]  /*0150*/  USHF.R.S32.HI UR4, URZ, 0x1f, UR16 ;  /* 0x0000001f3f047899 */ /* 0x000fe20008011410 */
[----:B------:R-:W-:Y:S01]  /*0160*/  ULDC.64 UR6, c[0x0][0x260] ;  /* 0x0000980000067ab9 */ /* 0x000fe20000000a00 */
[----:B------:R-:W-:Y:S02]  /*0170*/  ULDC.64 UR8, c[0x0][0x280] ;  /* 0x0000a00000087ab9 */ /* 0x000fe40000000a00 */
[----:B------:R-:W-:Y:S01]  /*0180*/  UIMAD UR4, UR4, UR6, URZ ;  /* 0x00000006040472a4 */ /* 0x000fe2000f8e023f */
[----:B------:R-:W-:Y:S01]  /*0190*/  ULDC.64 UR14, c[0x0][0x230] ;  /* 0x00008c00000e7ab9 */ /* 0x000fe20000000a00 */
[----:B------:R-:W-:Y:S02]  /*01a0*/  ULDC.64 UR24, c[0x0][0x288] ;  /* 0x0000a20000187ab9 */ /* 0x000fe40000000a00 */
[----:B------:R-:W-:Y:S02]  /*01b0*/  UIMAD UR17, UR16, UR7, UR4 ;  /* 0x00000007101172a4 */ /* 0x000fe4000f8e0204 */
[----:B0-----:R-:W-:-:S04]  /*01c0*/  USHF.R.S32.HI UR11, URZ, 0x1f, UR10 ;  /* 0x0000001f3f0b7899 */ /* 0x001fc8000801140a */
[----:B------:R-:W-:-:S03]  /*01d0*/  UIMAD.WIDE.U32 UR4, UR16, UR6, UR10 ;  /* 0x00000006100472a5 */ /* 0x000fc6000f8e000a */
[----:B------:R-:W-:Y:S01]  /*01e0*/  ULDC.64 UR6, c[0x0][0x218] ;  /* 0x0000860000067ab9 */ /* 0x000fe20000000a00 */
[----:B------:R-:W-:Y:S02]  /*01f0*/  UIADD3 UR17, UR5, UR17, URZ ;  /* 0x0000001105117290 */ /* 0x000fe4000fffe03f */
[----:B------:R-:W-:Y:S02]  /*0200*/  UIMAD.WIDE.U32 UR12, UR4, UR8, URZ ;  /* 0x00000008040c72a5 */ /* 0x000fe4000f8e003f */
[----:B------:R-:W-:Y:S02]  /*0210*/  UIMAD UR5, UR17, UR8, URZ ;  /* 0x00000008110572a4 */ /* 0x000fe4000f8e023f */
[----:B------:R-:W-:Y:S02]  /*0220*/  UIMAD.WIDE UR6, UR16, 0x4, UR6 ;  /* 0x00000004100678a5 */ /* 0x000fe4000f8e0206 */
[----:B------:R-:W-:Y:S02]  /*0230*/  UIMAD UR18, UR4, UR9, UR5 ;  /* 0x00000009041272a4 */ /* 0x000fe4000f8e0205 */
[----:B------:R-:W-:Y:S01]  /*0240*/  UIMAD UR5, UR17, UR24, URZ ;  /* 0x00000018110572a4 */ /* 0x000fe2000f8e023f */
[----:B------:R-:W-:Y:S01]  /*0250*/  ULDC.64 UR8, c[0x0][0x238] ;  /* 0x00008e0000087ab9 */ /* 0x000fe20000000a00 */
[----:B------:R-:W-:Y:S01]  /*0260*/  IMAD.U32 R4, RZ, RZ, UR6 ;  /* 0x00000006ff047e24 */ /* 0x000fe2000f8e00ff */
[----:B------:R-:W-:Y:S01]  /*0270*/  UIMAD.WIDE UR8, UR10, 0x4, UR8 ;  /* 0x000000040a0878a5 */ /* 0x000fe2000f8e0208 */
[----:B------:R-:W-:Y:S01]  /*0280*/  IMAD.U32 R5, RZ, RZ, UR7 ;  /* 0x00000007ff057e24 */ /* 0x000fe2000f8e00ff */
[----:B------:R-:W-:-:S02]  /*0290*/  UIMAD.WIDE UR10, UR10, 0x4, UR14 ;  /* 0x000000040a0a78a5 */ /* 0x000fc4000f8e020e */
[----:B------:R-:W-:Y:S02]  /*02a0*/  UIMAD.WIDE.U32 UR14, UR4, UR24, URZ ;  /* 0x00000018040e72a5 */ /* 0x000fe4000f8e003f */
[----:B------:R-:W-:Y:S01]  /*02b0*/  IMAD.U32 R6, RZ, RZ, UR8 ;  /* 0x00000008ff067e24 */ /* 0x000fe2000f8e00ff */
[----:B------:R-:W-:Y:S01]  /*02c0*/  UIMAD UR16, UR4, UR25, UR5 ;  /* 0x00000019041072a4 */ /* 0x000fe2000f8e0205 */
[----:B------:R-:W-:Y:S01]  /*02d0*/  IMAD.U32 R12, RZ, RZ, UR10 ;  /* 0x0000000aff0c7e24 */ /* 0x000fe2000f8e00ff */
[----:B------:R0:W2:Y:S01]  /*02e0*/  LDG.E R8, desc[UR20][R4.64] ;  /* 0x0000001404087981 */ /* 0x0000a2000c1e1900 */
[----:B------:R-:W-:Y:S01]  /*02f0*/  IMAD.U32 R7, RZ, RZ, UR9 ;  /* 0x00000009ff077e24 */ /* 0x000fe2000f8e00ff */
[----:B------:R-:W-:Y:S01]  /*0300*/  ULDC.64 UR8, c[0x0][0x228] ;  /* 0x00008a0000087ab9 */ /* 0x000fe20000000a00 */
[----:B------:R-:W-:Y:S01]  /*0310*/  IMAD.U32 R13, RZ, RZ, UR11 ;  /* 0x0000000bff0d7e24 */ /* 0x000fe2000f8e00ff */
[----:B------:R-:W-:Y:S01]  /*0320*/  ULDC.64 UR24, c[0x0][0x220] ;  /* 0x0000880000187ab9 */ /* 0x000fe20000000a00 */
[----:B------:R-:W-:Y:S01]  /*0330*/  ULEA UR6, UP1, UR14, UR8, 0x2 ;  /* 0x000000080e067291 */ /* 0x000fe2000f82103f */
[----:B------:R1:W3:Y:S01]  /*0340*/  LDG.E R6, desc[UR20][R6.64] ;  /* 0x0000001406067981 */ /* 0x0002e2000c1e1900 */
[----:B------:R-:W-:-:S02]  /*0350*/  ULEA UR5, UP0, UR12, UR24, 0x2 ;  /* 0x000000180c057291 */ /* 0x000fc4000f80103f */
[----:B------:R-:W-:Y:S01]  /*0360*/  UIADD3 UR7, UR13, UR18, URZ ;  /* 0x000000120d077290 */ /* 0x000fe2000fffe03f */
[----:B------:R-:W4:Y:S01]  /*0370*/  LDG.E R12, desc[UR20][R12.64] ;  /* 0x000000140c0c7981 */ /* 0x000f22000c1e1900 */
[----:B------:R-:W-:Y:S02]  /*0380*/  UIADD3 UR8, UR15, UR16, URZ ;  /* 0x000000100f087290 */ /* 0x000fe4000fffe03f */
[----:B------:R-:W-:Y:S02]  /*0390*/  ULEA.HI.X UR7, UR12, UR25, UR7, 0x2, UP0 ;  /* 0x000000190c077291 */ /* 0x000fe400080f1407 */
[----:B------:R-:W-:Y:S01]  /*03a0*/  ULEA.HI.X UR8, UR14, UR9, UR8, 0x2, UP1 ;  /* 0x000000090e087291 */ /* 0x000fe200088f1408 */
[----:B------:R-:W-:Y:S01]  /*03b0*/  IMAD.U32 R2, RZ, RZ, UR5 ;  /* 0x00000005ff027e24 */ /* 0x000fe2000f8e00ff */
[----:B------:R-:W-:Y:S01]  /*03c0*/  ULDC.64 UR10, c[0x0][0x268] ;  /* 0x00009a00000a7ab9 */ /* 0x000fe20000000a00 */
[----:B0-----:R-:W-:Y:S01]  /*03d0*/  IMAD.U32 R4, RZ, RZ, UR6 ;  /* 0x00000006ff047e24 */ /* 0x001fe2000f8e00ff */
[----:B------:R-:W-:Y:S01]  /*03e0*/  ULDC.U8 UR9, c[0x0][0x290] ;  /* 0x0000a40000097ab9 */ /* 0x000fe20000000000 */
[----:B------:R-:W-:-:S02]  /*03f0*/  IMAD.U32 R3, RZ, RZ, UR7 ;  /* 0x00000007ff037e24 */ /* 0x000fc4000f8e00ff */
[----:B------:R-:W-:-:S03]  /*0400*/  IMAD.U32 R5, RZ, RZ, UR8 ;  /* 0x00000008ff057e24 */ /* 0x000fc6000f8e00ff */
[----:B------:R0:W5:Y:S04]  /*0410*/  LDG.E R2, desc[UR20][R2.64] ;  /* 0x0000001402027981 */ /* 0x000168000c1e1900 */
[----:B------:R5:W5:Y:S01]  /*0420*/  LDG.E R10, desc[UR20][R4.64] ;  /* 0x00000014040a7981 */ /* 0x000b62000c1e1900 */
[----:B------:R-:W-:Y:S02]  /*0430*/  UPRMT UR9, UR9, 0x8880, URZ ;  /* 0x0000888009097896 */ /* 0x000fe4000800003f */
[----:B------:R-:W-:-:S04]  /*0440*/  UIMAD UR17, UR17, UR10, URZ ;  /* 0x0000000a111172a4 */ /* 0x000fc8000f8e023f */
[----:B------:R-:W-:Y:S01]  /*0450*/  ISETP.NE.AND P0, PT, RZ, UR9, PT ;  /* 0x00000009ff007c0c */ /* 0x000fe2000bf05270 */
[----:B-1----:R-:W-:Y:S02]  /*0460*/  IMAD.U32 R7, RZ, RZ, UR10 ;  /* 0x0000000aff077e24 */ /* 0x002fe4000f8e00ff */
[----:B------:R-:W-:Y:S01]  /*0470*/  IMAD.MOV.U32 R15, RZ, RZ, RZ ;  /* 0x000000ffff0f7224 */ /* 0x000fe200078e00ff */
[----:B------:R-:W-:Y:S02]  /*0480*/  UIMAD UR17, UR4, UR11, UR17 ;  /* 0x0000000b041172a4 */ /* 0x000fe4000f8e0211 */
[----:B------:R-:W-:Y:S01]  /*0490*/  IMAD.WIDE.U32 R14, R7, UR4, R14 ;  /* 0x00000004070e7c25 */ /* 0x000fe2000f8e000e */
[----:B------:R-:W-:Y:S03]  /*04a0*/  BSSY B0, `(.L_x_0) ;  /* 0x000003d000007945 */ /* 0x000fe60003800000 */
[----:B0-----:R-:W-:Y:S01]  /*04b0*/  VIADD R3, R15, UR17 ;  /* 0x000000110f037c36 */ /* 0x001fe20008000000 */
[----:B--2---:R-:W-:-:S02]  /*04c0*/  R2UR UR12, R8 ;  /* 0x00000000080c72ca */ /* 0x004fc400000e0000 */
[----:B---3--:R-:W-:Y:S02]  /*04d0*/  R2UR UR14, R6 ;  /* 0x00000000060e72ca */ /* 0x008fe400000e0000 */
[----:B----4-:R-:W-:Y:S02]  /*04e0*/  R2UR UR15, R12 ;  /* 0x000000000c0f72ca */ /* 0x010fe400000e0000 */
[----:B------:R-:W-:-:S07]  /*04f0*/  IADD3 R6, P1, R16, UR22, RZ ;  /* 0x0000001610067c10 */ /* 0x000fce000ff3e0ff */
[----:B------:R-:W-:Y:S01]  /*0500*/  USHF.R.S32.HI UR13, URZ, 0x1f, UR12 ;  /* 0x0000001f3f0d7899 */ /* 0x000fe2000801140c */
[----:B------:R-:W-:Y:S01]  /*0510*/  IADD3.X R8, R0, UR23, RZ, P1, !PT ;  /* 0x0000001700087c10 */ /* 0x000fe20008ffe4ff */
[----:B------:R-:W-:Y:S02]  /*0520*/  USHF.R.S32.HI UR16, URZ, 0x1f, UR14 ;  /* 0x0000001f3f107899 */ /* 0x000fe4000801140e */
[----:B------:R-:W-:Y:S01]  /*0530*/  USHF.R.S32.HI UR18, URZ, 0x1f, UR15 ;  /* 0x0000001f3f127899 */ /* 0x000fe2000801140f */
[----:B-----5:R-:W-:Y:S02]  /*0540*/  SHF.R.S32.HI R4, RZ, 0x1f, R2 ;  /* 0x0000001fff047819 */ /* 0x020fe40000011402 */
[----:B------:R-:W-:Y:S01]  /*0550*/  SHF.R.S32.HI R19, RZ, 0x1f, R10 ;  /* 0x0000001fff137819 */ /* 0x000fe2000001140a */
[----:B------:R-:W-:Y:S08]  /*0560*/  @!P0 BRA `(.L_x_1) ;  /* 0x0000000000688947 */ /* 0x000ff00003800000 */
[----:B------:R-:W-:Y:S01]  /*0570*/  IADD3 R7, P0, P1, R6, UR12, -R9 ;  /* 0x0000000c06077c10 */ /* 0x000fe2000f91e809 */
[----:B------:R-:W-:Y:S01]  /*0580*/  IMAD.U32 R5, RZ, RZ, UR14 ;  /* 0x0000000eff057e24 */ /* 0x000fe2000f8e00ff */
[----:B------:R-:W-:Y:S01]  /*0590*/  BSSY B1, `(.L_x_2) ;  /* 0x0000016000017945 */ /* 0x000fe20003800000 */
[----:B------:R-:W-:Y:S01]  /*05a0*/  IMAD.MOV.U32 R6, RZ, RZ, RZ ;  /* 0x000000ffff067224 */ /* 0x000fe200078e00ff */
[----:B------:R-:W-:Y:S02]  /*05b0*/  IADD3.X R8, R8, UR13, ~R11, P0, P1 ;  /* 0x0000000d08087c10 */ /* 0x000fe400087e2c0b */
[----:B------:R-:W-:-:S04]  /*05c0*/  ISETP.GT.U32.AND P0, PT, R7, R10, PT ;  /* 0x0000000a0700720c */ /* 0x000fc80003f04070 */
[----:B------:R-:W-:-:S04]  /*05d0*/  ISETP.GT.AND.EX P0, PT, R8, R19, PT, P0 ;  /* 0x000000130800720c */ /* 0x000fc80003f04300 */
[----:B------:R-:W-:Y:S01]  /*05e0*/  ISETP.LT.OR P0, PT, R5, 0x2, P0 ;  /* 0x000000020500780c */ /* 0x000fe20000701670 */
[----:B------:R-:W-:-:S12]  /*05f0*/  IMAD.MOV.U32 R5, RZ, RZ, 0x1 ;  /* 0x00000001ff057424 */ /* 0x000fd800078e00ff */
[----:B------:R-:W-:Y:S05]  /*0600*/  @P0 BRA `(.L_x_3) ;  /* 0x0000000000380947 */ /* 0x000fea0003800000 */
[----:B------:R-:W-:Y:S02]  /*0610*/  IMAD.MOV.U32 R5, RZ, RZ, 0x1 ;  /* 0x00000001ff057424 */ /* 0x000fe400078e00ff */
[----:B------:R-:W-:-:S07]  /*0620*/  IMAD.MOV.U32 R6, RZ, RZ, RZ ;  /* 0x000000ffff067224 */ /* 0x000fce00078e00ff */
.L_x_4:
[----:B------:R-:W-:-:S04]  /*0630*/  LEA R12, P0, R5, UR6, 0x2 ;  /* 0x00000006050c7c11 */ /* 0x000fc8000f8010ff */
[----:B------:R-:W-:-:S05]  /*0640*/  LEA.HI.X R13, R5, UR8, R6, 0x2, P0 ;  /* 0x00000008050d7c11 */ /* 0x000fca00080f1406 */
[----:B------:R-:W2:Y:S01]  /*0650*/  LDG.E R10, desc[UR20][R12.64] ;  /* 0x000000140c0a7981 */ /* 0x000ea2000c1e1900 */
[----:B------:R-:W-:-:S04]  /*0660*/  IADD3 R5, P0, R5, 0x1, RZ ;  /* 0x0000000105057810 */ /* 0x000fc80007f1e0ff */
[----:B------:R-:W-:Y:S01]  /*0670*/  ISETP.GE.U32.AND P1, PT, R5, UR14, PT ;  /* 0x0000000e05007c0c */ /* 0x000fe2000bf26070 */
[----:B------:R-:W-:-:S05]  /*0680*/  IMAD.X R6, RZ, RZ, R6, P0 ;  /* 0x000000ffff067224 */ /* 0x000fca00000e0606 */
[----:B------:R-:W-:Y:S02]  /*0690*/  ISETP.GE.AND.EX P1, PT, R6, UR16, PT, P1 ;  /* 0x0000001006007c0c */ /* 0x000fe4000bf26310 */
[----:B--2---:R-:W-:Y:S02]  /*06a0*/  ISETP.GT.U32.AND P0, PT, R7, R10, PT ;  /* 0x0000000a0700720c */ /* 0x004fe40003f04070 */
[----:B------:R-:W-:-:S04]  /*06b0*/  SHF.R.S32.HI R19, RZ, 0x1f, R10 ;  /* 0x0000001fff137819 */ /* 0x000fc8000001140a */
[----:B------:R-:W-:-:S13]  /*06c0*/  ISETP.GT.AND.EX P0, PT, R8, R19, PT, P0 ;  /* 0x000000130800720c */ /* 0x000fda0003f04300 */
[----:B------:R-:W-:Y:S05]  /*06d0*/  @P0 BRA `(.L_x_3) ;  /* 0x0000000000040947 */ /* 0x000fea0003800000 */
[----:B------:R-:W-:Y:S05]  /*06e0*/  @!P1 BRA `(.L_x_4) ;  /* 0xfffffffc00d09947 */ /* 0x000fea000383ffff */
.L_x_3:
[----:B------:R-:W-:Y:S05]  /*06f0*/  BSYNC B1 ;  /* 0x0000000000017941 */ /* 0x000fea0003800000 */
.L_x_2:
[----:B------:R-:W-:Y:S05]  /*0700*/  BRA `(.L_x_5) ;  /* 0x0000000000587947 */ /* 0x000fea0003800000 */
.L_x_1:
[----:B------:R-:W-:Y:S01]  /*0710*/  IADD3 R7, P0, R6, UR12, RZ ;  /* 0x0000000c06077c10 */ /* 0x000fe2000ff1e0ff */
[----:B------:R-:W-:Y:S02]  /*0720*/  IMAD.U32 R5, RZ, RZ, UR14 ;  /* 0x0000000eff057e24 */ /* 0x000fe4000f8e00ff */
[----:B------:R-:W-:Y:S01]  /*0730*/  IMAD.MOV.U32 R6, RZ, RZ, RZ ;  /* 0x000000ffff067224 */ /* 0x000fe200078e00ff */
[----:B------:R-:W-:Y:S02]  /*0740*/  IADD3.X R8, R8, UR13, RZ, P0, !PT ;  /* 0x0000000d08087c10 */ /* 0x000fe400087fe4ff */
[----:B------:R-:W-:-:S04]  /*0750*/  ISETP.GT.U32.AND P0, PT, R7, R10, PT ;  /* 0x0000000a0700720c */ /* 0x000fc80003f04070 */
[----:B------:R-:W-:-:S04]  /*0760*/  ISETP.GT.AND.EX P0, PT, R8, R19, PT, P0 ;  /* 0x000000130800720c */ /* 0x000fc80003f04300 */
[----:B------:R-:W-:Y:S01]  /*0770*/  ISETP.LT.OR P0, PT, R5, 0x2, P0 ;  /* 0x000000020500780c */ /* 0x000fe20000701670 */
[----:B------:R-:W-:-:S12]  /*0780*/  IMAD.MOV.U32 R5, RZ, RZ, 0x1 ;  /* 0x00000001ff057424 */ /* 0x000fd800078e00ff */
[----:B------:R-:W-:Y:S05]  /*0790*/  @P0 BRA `(.L_x_5) ;  /* 0x0000000000340947 */ /* 0x000fea0003800000 */
[----:B------:R-:W-:Y:S02]  /*07a0*/  IMAD.MOV.U32 R5, RZ, RZ, 0x1 ;  /* 0x00000001ff057424 */ /* 0x000fe400078e00ff */
[----:B------:R-:W-:-:S07]  /*07b0*/  IMAD.MOV.U32 R6, RZ, RZ, RZ ;  /* 0x000000ffff067224 */ /* 0x000fce00078e00ff */
.L_x_6:
        /* <DEDUP_REMOVED lines=10> */
[----:B------:R-:W-:Y:S05]  /*0860*/  @!P1 BRA !P0, `(.L_x_6) ;  /* 0xfffffffc00d49947 */ /* 0x000fea000403ffff */
.L_x_5:
[----:B------:R-:W-:Y:S05]  /*0870*/  BSYNC B0 ;  /* 0x0000000000007941 */ /* 0x000fea0003800000 */
.L_x_0:
[----:B------:R-:W-:Y:S01]  /*0880*/  IADD3 R31, P0, -R10, R7, RZ ;  /* 0x000000070a1f7210 */ /* 0x000fe20007f1e1ff */
[----:B------:R-:W-:Y:S01]  /*0890*/  ULDC.64 UR22, c[0x0][0x270] ;  /* 0x00009c0000167ab9 */ /* 0x000fe20000000a00 */
[----:B------:R-:W-:Y:S02]  /*08a0*/  BSSY B0, `(.L_x_7) ;  /* 0x0000020000007945 */ /* 0x000fe40003800000 */
[----:B------:R-:W-:Y:S01]  /*08b0*/  ISETP.GT.U32.AND P1, PT, R31, UR22, PT ;  /* 0x000000161f007c0c */ /* 0x000fe2000bf24070 */
[----:B------:R-:W-:Y:S01]  /*08c0*/  IMAD.X R25, R8, 0x1, ~R19, P0 ;  /* 0x0000000108197824 */ /* 0x000fe200000e0e13 */
[----:B------:R-:W-:-:S04]  /*08d0*/  ISETP.GE.U32.AND P0, PT, R7, R10, PT ;  /* 0x0000000a0700720c */ /* 0x000fc80003f06070 */
[----:B------:R-:W-:Y:S02]  /*08e0*/  ISETP.GE.AND.EX P0, PT, R8, R19, PT, P0 ;  /* 0x000000130800720c */ /* 0x000fe40003f06300 */
[----:B------:R-:W-:-:S04]  /*08f0*/  ISETP.GT.AND.EX P1, PT, R25, UR23, PT, P1 ;  /* 0x0000001719007c0c */ /* 0x000fc8000bf24310 */
[----:B------:R-:W-:Y:S02]  /*0900*/  SEL R31, R31, UR22, P1 ;  /* 0x000000161f1f7c07 */ /* 0x000fe40008800000 */
[----:B------:R-:W-:Y:S02]  /*0910*/  SEL R25, R25, UR23, P1 ;  /* 0x0000001719197c07 */ /* 0x000fe40008800000 */
[----:B------:R-:W-:Y:S01]  /*0920*/  IADD3 R27, P2, R31, -UR22, RZ ;  /* 0x800000161f1b7c10 */ /* 0x000fe2000ff5e0ff */
[----:B------:R-:W-:Y:S02]  /*0930*/  IMAD.MOV.U32 R7, RZ, RZ, R31 ;  /* 0x000000ffff077224 */ /* 0x000fe400078e001f */
[----:B------:R-:W-:Y:S01]  /*0940*/  IMAD.MOV.U32 R8, RZ, RZ, R25 ;  /* 0x000000ffff087224 */ /* 0x000fe200078e0019 */
[----:B------:R-:W-:Y:S01]  /*0950*/  IADD3.X R23, R25, ~UR23, RZ, P2, !PT ;  /* 0x8000001719177c10 */ /* 0x000fe200097fe4ff */
[----:B------:R-:W-:Y:S08]  /*0960*/  @P0 BRA `(.L_x_8) ;  /* 0x00000000004c0947 */ /* 0x000ff00003800000 */
[----:B------:R-:W-:Y:S02]  /*0970*/  ULDC.U8 UR4, c[0x0][0x290] ;  /* 0x0000a40000047ab9 */ /* 0x000fe40000000000 */
[----:B------:R-:W-:-:S06]  /*0980*/  UPRMT UR4, UR4, 0x8880, URZ ;  /* 0x0000888004047896 */ /* 0x000fcc000800003f */
[----:B------:R-:W-:-:S13]  /*0990*/  ISETP.NE.AND P0, PT, RZ, UR4, PT ;  /* 0x00000004ff007c0c */ /* 0x000fda000bf05270 */
[----:B------:R-:W-:Y:S05]  /*09a0*/  @!P0 BRA `(.L_x_9) ;  /* 0x0000000000208947 */ /* 0x000fea0003800000 */
[----:B------:R-:W-:Y:S01]  /*09b0*/  IADD3 R10, P0, R16, UR22, RZ ;  /* 0x00000016100a7c10 */ /* 0x000fe2000ff1e0ff */
[----:B------:R-:W-:-:S03]  /*09c0*/  ULDC.64 UR10, c[0x0][0x278] ;  /* 0x00009e00000a7ab9 */ /* 0x000fc60000000a00 */
[----:B------:R-:W-:Y:S02]  /*09d0*/  IADD3 R27, P1, P2, R10, UR12, -R9 ;  /* 0x0000000c0a1b7c10 */ /* 0x000fe4000fa3e809 */
[----:B------:R-:W-:Y:S02]  /*09e0*/  IADD3.X R10, R0, UR23, RZ, P0, !PT ;  /* 0x00000017000a7c10 */ /* 0x000fe400087fe4ff */
[----:B------:R-:W-:Y:S02]  /*09f0*/  IADD3 R31, P0, R27, UR10, RZ ;  /* 0x0000000a1b1f7c10 */ /* 0x000fe4000ff1e0ff */
[----:B------:R-:W-:-:S04]  /*0a00*/  IADD3.X R23, R10, UR13, ~R11, P1, P2 ;  /* 0x0000000d0a177c10 */ /* 0x000fc80008fe4c0b */
[----:B------:R-:W-:Y:S01]  /*0a10*/  IADD3.X R25, R23, UR11, RZ, P0, !PT ;  /* 0x0000000b17197c10 */ /* 0x000fe200087fe4ff */
[----:B------:R-:W-:Y:S06]  /*0a20*/  BRA `(.L_x_8) ;  /* 0x00000000001c7947 */ /* 0x000fec0003800000 */
.L_x_9:
[----:B------:R-:W-:Y:S01]  /*0a30*/  ULDC.64 UR10, c[0x0][0x278] ;  /* 0x00009e00000a7ab9 */ /* 0x000fe20000000a00 */
[----:B------:R-:W-:Y:S01]  /*0a40*/  IMAD.U32 R27, RZ, RZ, UR12 ;  /* 0x0000000cff1b7e24 */ /* 0x000fe2000f8e00ff */
[----:B------:R-:W-:Y:S01]  /*0a50*/  UIADD3 UR4, UP0, UR12, UR10, URZ ;  /* 0x0000000a0c047290 */ /* 0x000fe2000ff1e03f */
[----:B------:R-:W-:-:S03]  /*0a60*/  IMAD.U32 R23, RZ, RZ, UR13 ;  /* 0x0000000dff177e24 */ /* 0x000fc6000f8e00ff */
[----:B------:R-:W-:Y:S02]  /*0a70*/  UIADD3.X UR9, UR13, UR11, URZ, UP0, !UPT ;  /* 0x0000000b0d097290 */ /* 0x000fe400087fe43f */
[----:B------:R-:W-:-:S04]  /*0a80*/  IMAD.U32 R31, RZ, RZ, UR4 ;  /* 0x00000004ff1f7e24 */ /* 0x000fc8000f8e00ff */
[----:B------:R-:W-:-:S07]  /*0a90*/  IMAD.U32 R25, RZ, RZ, UR9 ;  /* 0x00000009ff197e24 */ /* 0x000fce000f8e00ff */
.L_x_8:
[----:B------:R-:W-:Y:S05]  /*0aa0*/  BSYNC B0 ;  /* 0x0000000000007941 */ /* 0x000fea0003800000 */
.L_x_7:
[----:B------:R-:W-:Y:S01]  /*0ab0*/  ULDC.U8 UR4, c[0x0][0x290] ;  /* 0x0000a40000047ab9 */ /* 0x000fe20000000000 */
[----:B------:R-:W-:Y:S01]  /*0ac0*/  IADD3 R10, P1, RZ, -R9, RZ ;  /* 0x80000009ff0a7210 */ /* 0x000fe20007f3e0ff */
[----:B------:R-:W-:Y:S01]  /*0ad0*/  UPRMT UR4, UR4, 0x8880, URZ ;  /* 0x0000888004047896 */ /* 0x000fe2000800003f */
[----:B------:R-:W-:Y:S01]  /*0ae0*/  IADD3 R22, P3, R16, UR22, RZ ;  /* 0x0000001610167c10 */ /* 0x000fe2000ff7e0ff */
[----:B------:R-:W-:Y:S01]  /*0af0*/  ULDC.64 UR10, c[0x0][0x278] ;  /* 0x00009e00000a7ab9 */ /* 0x000fe20000000a00 */
[----:B------:R-:W-:Y:S01]  /*0b00*/  BSSY B0, `(.L_x_10) ;  /* 0x0000157000007945 */ /* 0x000fe20003800000 */
[----:B------:R-:W-:Y:S01]  /*0b10*/  IMAD.X R12, RZ, RZ, ~R11, P1 ;  /* 0x000000ffff0c7224 */ /* 0x000fe200008e0e0b */
[----:B------:R-:W-:Y:S02]  /*0b20*/  IADD3.X R13, R0, UR23, RZ, P3, !PT ;  /* 0x00000017000d7c10 */ /* 0x000fe40009ffe4ff */
[----:B------:R-:W-:-:S04]  /*0b30*/  ISETP.NE.AND P0, PT, RZ, UR4, PT ;  /* 0x00000004ff007c0c */ /* 0x000fc8000bf05270 */
[----:B------:R-:W-:Y:S02]  /*0b40*/  SEL R10, R10, RZ, P0 ;  /* 0x000000ff0a0a7207 */ /* 0x000fe40000000000 */
[----:B------:R-:W-:Y:S02]  /*0b50*/  SEL R12, R12, RZ, P0 ;  /* 0x000000ff0c0c7207 */ /* 0x000fe40000000000 */
[----:B------:R-:W-:Y:S02]  /*0b60*/  IADD3 R10, P1, P2, R10, UR10, R22 ;  /* 0x0000000a0a0a7c10 */ /* 0x000fe4000fa3e016 */
[----:B------:R-:W-:Y:S02]  /*0b70*/  IADD3 R22, P4, P5, R22, UR12, -R9 ;  /* 0x0000000c16167c10 */ /* 0x000fe4000fd9e809 */
[----:B------:R-:W-:Y:S02]  /*0b80*/  IADD3 R9, P3, R10, UR12, RZ ;  /* 0x0000000c0a097c10 */ /* 0x000fe4000ff7e0ff */
[----:B------:R-:W-:-:S02]  /*0b90*/  IADD3.X R10, R12, UR11, R13, P1, P2 ;  /* 0x0000000b0c0a7c10 */ /* 0x000fc40008fe440d */
[----:B------:R-:W-:Y:S02]  /*0ba0*/  IADD3.X R11, R13, UR13, ~R11, P4, P5 ;  /* 0x0000000d0d0b7c10 */ /* 0x000fe4000a7eac0b */
[----:B------:R-:W-:Y:S01]  /*0bb0*/  IADD3.X R10, R10, UR13, RZ, P3, !PT ;  /* 0x0000000d0a0a7c10 */ /* 0x000fe20009ffe4ff */
[----:B------:R-:W-:Y:S06]  /*0bc0*/  @!P0 BRA `(.L_x_11) ;  /* 0x0000000800288947 */ /* 0x000fec0003800000 */
[----:B------:R-:W-:Y:S01]  /*0bd0*/  IADD3 R0, P0, R22, UR10, RZ ;  /* 0x0000000a16007c10 */ /* 0x000fe2000ff1e0ff */
[----:B------:R-:W-:Y:S01]  /*0be0*/  IMAD.MOV.U32 R26, RZ, RZ, 0x1 ;  /* 0x00000001ff1a7424 */ /* 0x000fe200078e00ff */
[----:B------:R-:W-:Y:S01]  /*0bf0*/  CS2R R12, SRZ ;  /* 0x00000000000c7805 */ /* 0x000fe2000001ff00 */
[----:B------:R-:W-:Y:S01]  /*0c00*/  IMAD.MOV.U32 R29, RZ, RZ, RZ ;  /* 0x000000ffff1d7224 */ /* 0x000fe200078e00ff */
[----:B------:R-:W-:Y:S01]  /*0c10*/  IADD3.X R28, R11, UR11, RZ, P0, !PT ;  /* 0x0000000b0b1c7c10 */ /* 0x000fe200087fe4ff */
[----:B------:R-:W-:Y:S01]  /*0c20*/  IMAD.MOV.U32 R36, RZ, RZ, RZ ;  /* 0x000000ffff247224 */ /* 0x000fe200078e00ff */
[----:B------:R-:W-:Y:S01]  /*0c30*/  PRMT R20, RZ, 0x7610, R20 ;  /* 0x00007610ff147816 */ /* 0x000fe20000000014 */
[----:B------:R-:W-:-:S07]  /*0c40*/  IMAD.MOV.U32 R24, RZ, RZ, RZ ;  /* 0x000000ffff187224 */ /* 0x000fce00078e00ff */
.L_x_28:
[----:B------:R-:W-:Y:S01]  /*0c50*/  ISETP.GE.U32.AND P0, PT, R2, R31, PT ;  /* 0x0000001f0200720c */ /* 0x000fe20003f06070 */
[----:B------:R-:W-:Y:S03]  /*0c60*/  BSSY B1, `(.L_x_12) ;  /* 0x000007f000017945 */ /* 0x000fe60003800000 */
[----:B------:R-:W-:-:S13]  /*0c70*/  ISETP.GE.AND.EX P0, PT, R4, R25, PT, P0 ;  /* 0x000000190400720c */ /* 0x000fda0003f06300 */
[----:B------:R-:W-:Y:S05]  /*0c80*/  @P0 BRA `(.L_x_13) ;  /* 0x0000000000780947 */ /* 0x000fea0003800000 */
[----:B------:R-:W-:Y:S01]  /*0c90*/  ISETP.GE.U32.AND P0, PT, R2, R27, PT ;  /* 0x0000001b0200720c */ /* 0x000fe20003f06070 */
[----:B------:R-:W-:Y:S03]  /*0ca0*/  BSSY B2, `(.L_x_14) ;  /* 0x000000e000027945 */ /* 0x000fe60003800000 */
[----:B------:R-:W-:-:S13]  /*0cb0*/  ISETP.GE.AND.EX P0, PT, R4, R23, PT, P0 ;  /* 0x000000170400720c */ /* 0x000fda0003f06300 */
[----:B------:R-:W-:Y:S05]  /*0cc0*/  @P0 BRA `(.L_x_15) ;  /* 0x00000000002c0947 */ /* 0x000fea0003800000 */
[----:B------:R-:W-:Y:S02]  /*0cd0*/  ULDC.64 UR10, c[0x0][0x280] ;  /* 0x0000a000000a7ab9 */ /* 0x000fe40000000a00 */
[----:B------:R-:W-:Y:S02]  /*0ce0*/  IMAD R17, R3, UR10, RZ ;  /* 0x0000000a03117c24 */ /* 0x000fe4000f8e02ff */
[----:B------:R-:W-:-:S04]  /*0cf0*/  IMAD.WIDE.U32 R18, R14, UR10, R12 ;  /* 0x0000000a0e127c25 */ /* 0x000fc8000f8e000c */
[----:B------:R-:W-:Y:S01]  /*0d00*/  IMAD R17, R14, UR11, R17 ;  /* 0x0000000b0e117c24 */ /* 0x000fe2000f8e0211 */
[----:B------:R-:W-:Y:S02]  /*0d10*/  ULDC.64 UR10, c[0x0][0x258] ;  /* 0x00009600000a7ab9 */ /* 0x000fe40000000a00 */
[----:B------:R-:W-:Y:S01]  /*0d20*/  LEA R16, P0, R18, UR10, 0x2 ;  /* 0x0000000a12107c11 */ /* 0x000fe2000f8010ff */
[----:B------:R-:W-:-:S05]  /*0d30*/  IMAD.IADD R17, R19, 0x1, R17 ;  /* 0x0000000113117824 */ /* 0x000fca00078e0211 */
[----:B------:R-:W-:Y:S02]  /*0d40*/  LEA.HI.X R17, R18, UR11, R17, 0x2, P0 ;  /* 0x0000000b12117c11 */ /* 0x000fe400080f1411 */
[----:B------:R-:W-:-:S03]  /*0d50*/  IADD3 R12, P0, R12, 0x1, RZ ;  /* 0x000000010c0c7810 */ /* 0x000fc60007f1e0ff */
[----:B------:R0:W-:Y:S02]  /*0d60*/  STG.E desc[UR20][R16.64], R2 ;  /* 0x0000000210007986 */ /* 0x0001e4000c101914 */
[----:B------:R-:W-:-:S08]  /*0d70*/  IMAD.X R13, RZ, RZ, R13, P0 ;  /* 0x000000ffff0d7224 */ /* 0x000fd000000e060d */
.L_x_15:
[----:B------:R-:W-:Y:S05]  /*0d80*/  BSYNC B2 ;  /* 0x0000000000027941 */ /* 0x000fea0003800000 */
.L_x_14:
[----:B------:R-:W-:Y:S01]  /*0d90*/  ISETP.GE.U32.AND P0, PT, R26, UR15, PT ;  /* 0x0000000f1a007c0c */ /* 0x000fe2000bf06070 */
[----:B------:R-:W-:Y:S01]  /*0da0*/  BSSY B2, `(.L_x_16) ;  /* 0x000000b000027945 */ /* 0x000fe20003800000 */
[----:B0-----:R-:W-:Y:S02]  /*0db0*/  IMAD.MOV.U32 R2, RZ, RZ, R9 ;  /* 0x000000ffff027224 */ /* 0x001fe400078e0009 */
[----:B------:R-:W-:Y:S01]  /*0dc0*/  ISETP.GE.AND.EX P0, PT, R29, UR18, PT, P0 ;  /* 0x000000121d007c0c */ /* 0x000fe2000bf06300 */
[----:B------:R-:W-:-:S12]  /*0dd0*/  IMAD.MOV.U32 R4, RZ, RZ, R10 ;  /* 0x000000ffff047224 */ /* 0x000fd800078e000a */
[----:B------:R-:W-:Y:S05]  /*0de0*/  @P0 BRA `(.L_x_17) ;  /* 0x0000000000180947 */ /* 0x000fea0003800000 */
[----:B------:R-:W-:-:S04]  /*0df0*/  LEA R16, P0, R26, UR5, 0x2 ;  /* 0x000000051a107c11 */ /* 0x000fc8000f8010ff */
[----:B------:R-:W-:-:S05]  /*0e00*/  LEA.HI.X R17, R26, UR7, R29, 0x2, P0 ;  /* 0x000000071a117c11 */ /* 0x000fca00080f141d */
[----:B------:R-:W2:Y:S01]  /*0e10*/  LDG.E R2, desc[UR20][R16.64] ;  /* 0x0000001410027981 */ /* 0x000ea2000c1e1900 */
[----:B------:R-:W-:-:S05]  /*0e20*/  IADD3 R26, P0, R26, 0x1, RZ ;  /* 0x000000011a1a7810 */ /* 0x000fca0007f1e0ff */
[----:B------:R-:W-:Y:S01]  /*0e30*/  IMAD.X R29, RZ, RZ, R29, P0 ;  /* 0x000000ffff1d7224 */ /* 0x000fe200000e061d */
[----:B--2---:R-:W-:-:S07]  /*0e40*/  SHF.R.S32.HI R4, RZ, 0x1f, R2 ;  /* 0x0000001fff047819 */ /* 0x004fce0000011402 */
.L_x_17:
[----:B------:R-:W-:Y:S05]  /*0e50*/  BSYNC B2 ;  /* 0x0000000000027941 */ /* 0x000fea0003800000 */
.L_x_16:
[----:B------:R-:W-:Y:S05]  /*0e60*/  BRA `(.L_x_18) ;  /* 0x0000000400787947 */ /* 0x000fea0003800000 */
.L_x_13:
[----:B------:R-:W-:Y:S01]  /*0e70*/  ISETP.GE.U32.AND P0, PT, R5, UR14, PT ;  /* 0x0000000e05007c0c */ /* 0x000fe2000bf06070 */
[----:B------:R-:W-:Y:S03]  /*0e80*/  BSSY B2, `(.L_x_19) ;  /* 0x0000020000027945 */ /* 0x000fe60003800000 */
[----:B------:R-:W-:-:S13]  /*0e90*/  ISETP.GE.AND.EX P0, PT, R6, UR16, PT, P0 ;  /* 0x0000001006007c0c */ /* 0x000fda000bf06300 */
[----:B------:R-:W-:Y:S05]  /*0ea0*/  @P0 BRA `(.L_x_20) ;  /* 0x0000000000400947 */ /* 0x000fea0003800000 */
[----:B------:R-:W-:Y:S01]  /*0eb0*/  LEA R16, P0, R5, UR6, 0x2 ;  /* 0x0000000605107c11 */ /* 0x000fe2000f8010ff */
[----:B------:R-:W-:-:S03]  /*0ec0*/  ULDC.64 UR10, c[0x0][0x270] ;  /* 0x00009c00000a7ab9 */ /* 0x000fc60000000a00 */
[----:B------:R-:W-:-:S06]  /*0ed0*/  LEA.HI.X R17, R5, UR8, R6, 0x2, P0 ;  /* 0x0000000805117c11 */ /* 0x000fcc00080f1406 */
[----:B------:R-:W2:Y:S01]  /*0ee0*/  LDG.E R17, desc[UR20][R16.64] ;  /* 0x0000001410117981 */ /* 0x000ea2000c1e1900 */
[----:B------:R-:W-:Y:S01]  /*0ef0*/  IADD3 R5, P1, R5, 0x1, RZ ;  /* 0x0000000105057810 */ /* 0x000fe20007f3e0ff */
[----:B------:R-:W-:Y:S02]  /*0f00*/  IMAD.MOV.U32 R30, RZ, RZ, R31 ;  /* 0x000000ffff1e7224 */ /* 0x000fe400078e001f */
[----:B------:R-:W-:Y:S02]  /*0f10*/  IMAD.MOV.U32 R18, RZ, RZ, R25 ;  /* 0x000000ffff127224 */ /* 0x000fe400078e0019 */
[----:B------:R-:W-:Y:S01]  /*0f20*/  IMAD.X R6, RZ, RZ, R6, P1 ;  /* 0x000000ffff067224 */ /* 0x000fe200008e0606 */
[----:B--2---:R-:W-:Y:S02]  /*0f30*/  SHF.R.S32.HI R8, RZ, 0x1f, R17 ;  /* 0x0000001fff087819 */ /* 0x004fe40000011411 */
[----:B------:R-:W-:-:S05]  /*0f40*/  IADD3 R7, P0, -R17, R22, RZ ;  /* 0x0000001611077210 */ /* 0x000fca0007f1e1ff */
[----:B------:R-:W-:Y:S01]  /*0f50*/  IMAD.X R8, R11, 0x1, ~R8, P0 ;  /* 0x000000010b087824 */ /* 0x000fe200000e0e08 */
[----:B------:R-:W-:-:S04]  /*0f60*/  ISETP.GT.U32.AND P0, PT, R7, UR10, PT ;  /* 0x0000000a07007c0c */ /* 0x000fc8000bf04070 */
[----:B------:R-:W-:-:S04]  /*0f70*/  ISETP.GT.AND.EX P0, PT, R8, UR11, PT, P0 ;  /* 0x0000000b08007c0c */ /* 0x000fc8000bf04300 */
[----:B------:R-:W-:Y:S02]  /*0f80*/  SEL R7, R7, UR10, P0 ;  /* 0x0000000a07077c07 */ /* 0x000fe40008000000 */
[----:B------:R-:W-:Y:S01]  /*0f90*/  SEL R8, R8, UR11, P0 ;  /* 0x0000000b08087c07 */ /* 0x000fe20008000000 */
[----:B------:R-:W-:Y:S06]  /*0fa0*/  BRA `(.L_x_21) ;  /* 0x0000000000347947 */ /* 0x000fec0003800000 */
.L_x_20:
[----:B------:R-:W-:Y:S02]  /*0fb0*/  ISETP.NE.U32.AND P0, PT, R26, UR15, PT ;  /* 0x0000000f1a007c0c */ /* 0x000fe4000bf05070 */
[----:B------:R-:W-:Y:S02]  /*0fc0*/  ISETP.GT.U32.AND P1, PT, R2, R27, PT ;  /* 0x0000001b0200720c */ /* 0x000fe40003f24070 */
[----:B------:R-:W-:-:S04]  /*0fd0*/  ISETP.NE.AND.EX P0, PT, R29, UR18, PT, P0 ;  /* 0x000000121d007c0c */ /* 0x000fc8000bf05300 */
[----:B------:R-:W-:Y:S02]  /*0fe0*/  ISETP.GT.OR.EX P1, PT, R4, R23, !P0, P1 ;  /* 0x000000170400720c */ /* 0x000fe40004724710 */
[----:B------:R-:W-:-:S11]  /*0ff0*/  PLOP3.LUT P0, PT, P0, PT, PT, 0x8, 0x0 ;  /* 0x000000000000781c */ /* 0x000fd6000070e170 */
[----:B------:R-:W-:Y:S05]  /*1000*/  @P1 BREAK B2 ;  /* 0x0000000000021942 */ /* 0x000fea0003800000 */
[----:B------:R-:W-:Y:S05]  /*1010*/  @P1 BREAK B1 ;  /* 0x0000000000011942 */ /* 0x000fea0003800000 */
[----:B------:R-:W-:Y:S05]  /*1020*/  @P1 BRA `(.L_x_22) ;  /* 0x0000001000101947 */ /* 0x000fea0003800000 */
[----:B------:R-:W-:Y:S02]  /*1030*/  IMAD.MOV.U32 R20, RZ, RZ, 0x1 ;  /* 0x00000001ff147424 */ /* 0x000fe400078e00ff */
[----:B------:R-:W-:Y:S02]  /*1040*/  IMAD.MOV.U32 R27, RZ, RZ, R22 ;  /* 0x000000ffff1b7224 */ /* 0x000fe400078e0016 */
[----:B------:R-:W-:Y:S02]  /*1050*/  IMAD.MOV.U32 R23, RZ, RZ, R11 ;  /* 0x000000ffff177224 */ /* 0x000fe400078e000b */
[----:B------:R-:W-:Y:S02]  /*1060*/  IMAD.MOV.U32 R30, RZ, RZ, R0 ;  /* 0x000000ffff1e7224 */ /* 0x000fe400078e0000 */
[----:B------:R-:W-:-:S07]  /*1070*/  IMAD.MOV.U32 R18, RZ, RZ, R28 ;  /* 0x000000ffff127224 */ /* 0x000fce00078e001c */
.L_x_21:
[----:B------:R-:W-:Y:S05]  /*1080*/  BSYNC B2 ;  /* 0x0000000000027941 */ /* 0x000fea0003800000 */
.L_x_19:
[----:B------:R-:W-:Y:S01]  /*1090*/  LOP3.LUT P0, RZ, R20, 0xff, RZ, 0xc0, !PT ;  /* 0x000000ff14ff7812 */ /* 0x000fe2000780c0ff */
[----:B------:R-:W-:Y:S01]  /*10a0*/  BSSY B2, `(.L_x_18) ;  /* 0x000003a000027945 */ /* 0x000fe20003800000 */
[----:B------:R-:W-:Y:S02]  /*10b0*/  IMAD.MOV.U32 R31, RZ, RZ, R30 ;  /* 0x000000ffff1f7224 */ /* 0x000fe400078e001e */
[----:B------:R-:W-:-:S09]  /*10c0*/  IMAD.MOV.U32 R25, RZ, RZ, R18 ;  /* 0x000000ffff197224 */ /* 0x000fd200078e0012 */
[----:B------:R-:W-:Y:S05]  /*10d0*/  @P0 BRA `(.L_x_23) ;  /* 0x0000000000d80947 */ /* 0x000fea0003800000 */
[----:B------:R-:W0:Y:S02]  /*10e0*/  LDC.64 R16, c[0x0][0x270] ;  /* 0x00009c00ff107b82 */ /* 0x000e240000000a00 */
[----:B0-----:R-:W-:-:S04]  /*10f0*/  IADD3 R20, P0, R30, R16, RZ ;  /* 0x000000101e147210 */ /* 0x001fc80007f1e0ff */
[----:B------:R-:W-:Y:S01]  /*1100*/  ISETP.GT.U32.AND P1, PT, R7, R20, PT ;  /* 0x000000140700720c */ /* 0x000fe20003f24070 */
[----:B------:R-:W-:-:S05]  /*1110*/  IMAD.X R19, R18, 0x1, R17, P0 ;  /* 0x0000000112137824 */ /* 0x000fca00000e0611 */
[----:B------:R-:W-:-:S13]  /*1120*/  ISETP.GT.AND.EX P1, PT, R8, R19, PT, P1 ;  /* 0x000000130800720c */ /* 0x000fda0003f24310 */
[----:B------:R-:W-:Y:S02]  /*1130*/  @!P1 ISETP.GT.U32.AND P0, PT, R7, R30, PT ;  /* 0x0000001e0700920c */ /* 0x000fe40003f04070 */
[----:B------:R-:W-:Y:S02]  /*1140*/  @!P1 PRMT R20, RZ, 0x7610, R20 ;  /* 0x00007610ff149816 */ /* 0x000fe40000000014 */
[----:B------:R-:W-:-:S04]  /*1150*/  @!P1 ISETP.GT.AND.EX P0, PT, R8, R18, PT, P0 ;  /* 0x000000120800920c */ /* 0x000fc80003f04300 */
[----:B------:R-:W-:Y:S02]  /*1160*/  @!P1 SEL R31, R16, RZ, P0 ;  /* 0x000000ff101f9207 */ /* 0x000fe40000000000 */
[----:B------:R-:W-:Y:S02]  /*1170*/  @!P1 SEL R25, R17, RZ, P0 ;  /* 0x000000ff11199207 */ /* 0x000fe40000000000 */
[----:B------:R-:W-:-:S05]  /*1180*/  @!P1 IADD3 R31, P2, R30, R31, RZ ;  /* 0x0000001f1e1f9210 */ /* 0x000fca0007f5e0ff */
[----:B------:R-:W-:Y:S01]  /*1190*/  @!P1 IMAD.X R25, R18, 0x1, R25, P2 ;  /* 0x0000000112199824 */ /* 0x000fe200010e0619 */
[----:B------:R-:W-:Y:S07]  /*11a0*/  @!P1 BRA `(.L_x_23) ;  /* 0x0000000000a49947 */ /* 0x000fee0003800000 */
[----:B------:R-:W-:Y:S01]  /*11b0*/  ISETP.GE.U32.AND P0, PT, R27, UR12, PT ;  /* 0x0000000c1b007c0c */ /* 0x000fe2000bf06070 */
[----:B------:R-:W-:Y:S03]  /*11c0*/  BSSY B3, `(.L_x_24) ;  /* 0x0000022000037945 */ /* 0x000fe60003800000 */
[----:B------:R-:W-:-:S13]  /*11d0*/  ISETP.GE.AND.EX P0, PT, R23, UR13, PT, P0 ;  /* 0x0000000d17007c0c */ /* 0x000fda000bf06300 */
[----:B------:R-:W-:Y:S05]  /*11e0*/  @P0 BRA `(.L_x_25) ;  /* 0x00000000007c0947 */ /* 0x000fea0003800000 */
[----:B------:R-:W-:Y:S02]  /*11f0*/  ISETP.LT.U32.AND P0, PT, R30, UR12, PT ;  /* 0x0000000c1e007c0c */ /* 0x000fe4000bf01070 */
[----:B------:R-:W-:Y:S02]  /*1200*/  SHF.R.S32.HI R19, RZ, 0x1f, R27 ;  /* 0x0000001fff137819 */ /* 0x000fe4000001141b */
[----:B------:R-:W-:-:S04]  /*1210*/  ISETP.LT.AND.EX P0, PT, R18, UR13, PT, P0 ;  /* 0x0000000d12007c0c */ /* 0x000fc8000bf01300 */
[----:B------:R-:W-:Y:S02]  /*1220*/  SEL R34, R30, UR12, P0 ;  /* 0x0000000c1e227c07 */ /* 0x000fe40008000000 */
[----:B------:R-:W-:Y:S02]  /*1230*/  SEL R32, R18, UR13, P0 ;  /* 0x0000000d12207c07 */ /* 0x000fe40008000000 */
[----:B------:R-:W-:-:S04]  /*1240*/  ISETP.GE.U32.AND P0, PT, R27, R34, PT ;  /* 0x000000221b00720c */ /* 0x000fc80003f06070 */
[----:B------:R-:W-:-:S13]  /*1250*/  ISETP.GE.AND.EX P0, PT, R19, R32, PT, P0 ;  /* 0x000000201300720c */ /* 0x000fda0003f06300 */
[----:B------:R-:W-:Y:S05]  /*1260*/  @P0 BRA `(.L_x_25) ;  /* 0x00000000005c0947 */ /* 0x000fea0003800000 */
[----:B------:R-:W0:Y:S01]  /*1270*/  LDC.64 R20, c[0x0][0x288] ;  /* 0x0000a200ff147b82 */ /* 0x000e220000000a00 */
[----:B------:R-:W-:Y:S01]  /*1280*/  BSSY B4, `(.L_x_26) ;  /* 0x0000014000047945 */ /* 0x000fe20003800000 */
[----:B------:R-:W-:-:S06]  /*1290*/  IMAD.MOV.U32 R37, RZ, RZ, R24 ;  /* 0x000000ffff257224 */ /* 0x000fcc00078e0018 */
[----:B------:R-:W1:Y:S08]  /*12a0*/  LDC R23, c[0x0][0x278] ;  /* 0x00009e00ff177b82 */ /* 0x000e700000000800 */
[----:B------:R-:W2:Y:S01]  /*12b0*/  LDC.64 R18, c[0x0][0x248] ;  /* 0x00009200ff127b82 */ /* 0x000ea20000000a00 */
[----:B0-----:R-:W-:-:S04]  /*12c0*/  IMAD R25, R3, R20, RZ ;  /* 0x0000001403197224 */ /* 0x001fc800078e02ff */
[----:B------:R-:W-:-:S07]  /*12d0*/  IMAD R21, R14, R21, R25 ;  /* 0x000000150e157224 */ /* 0x000fce00078e0219 */
.L_x_27:
[----:B------:R-:W-:Y:S01]  /*12e0*/  IMAD.MOV.U32 R24, RZ, RZ, R36 ;  /* 0x000000ffff187224 */ /* 0x000fe200078e0024 */
[----:B------:R-:W-:Y:S01]  /*12f0*/  IADD3 R36, P1, R36, 0x1, RZ ;  /* 0x0000000124247810 */ /* 0x000fe20007f3e0ff */
[----:B------:R-:W-:Y:S02]  /*1300*/  IMAD.MOV.U32 R25, RZ, RZ, R37 ;  /* 0x000000ffff197224 */ /* 0x000fe400078e0025 */
[----:B------:R-:W-:-:S04]  /*1310*/  IMAD.WIDE.U32 R30, R14, R20, R24 ;  /* 0x000000140e1e7225 */ /* 0x000fc800078e0018 */
[----:B------:R-:W-:Y:S01]  /*1320*/  IMAD.IADD R25, R31, 0x1, R21 ;  /* 0x000000011f197824 */ /* 0x000fe200078e0215 */
[----:B--2---:R-:W-:Y:S01]  /*1330*/  LEA R24, P0, R30, R18, 0x2 ;  /* 0x000000121e187211 */ /* 0x004fe200078010ff */
[----:B------:R-:W-:-:S03]  /*1340*/  IMAD.X R37, RZ, RZ, R37, P1 ;  /* 0x000000ffff257224 */ /* 0x000fc600008e0625 */
[----:B------:R-:W-:-:S05]  /*1350*/  LEA.HI.X R25, R30, R19, R25, 0x2, P0 ;  /* 0x000000131e197211 */ /* 0x000fca00000f1419 */
[----:B------:R1:W-:Y:S02]  /*1360*/  STG.E desc[UR20][R24.64], R27 ;  /* 0x0000001b18007986 */ /* 0x0003e4000c101914 */
[----:B-1----:R-:W-:-:S05]  /*1370*/  IMAD.IADD R27, R27, 0x1, R23 ;  /* 0x000000011b1b7824 */ /* 0x002fca00078e0217 */
[----:B------:R-:W-:Y:S02]  /*1380*/  ISETP.GE.U32.AND P0, PT, R27, R34, PT ;  /* 0x000000221b00720c */ /* 0x000fe40003f06070 */
[----:B------:R-:W-:-:S04]  /*1390*/  SHF.R.S32.HI R31, RZ, 0x1f, R27 ;  /* 0x0000001fff1f7819 */ /* 0x000fc8000001141b */
[----:B------:R-:W-:-:S13]  /*13a0*/  ISETP.GE.AND.EX P0, PT, R31, R32, PT, P0 ;  /* 0x000000201f00720c */ /* 0x000fda0003f06300 */
[----:B------:R-:W-:Y:S05]  /*13b0*/  @!P0 BRA `(.L_x_27) ;  /* 0xfffffffc00c88947 */ /* 0x000fea000383ffff */
[----:B------:R-:W-:Y:S05]  /*13c0*/  BSYNC B4 ;  /* 0x0000000000047941 */ /* 0x000fea0003800000 */
.L_x_26:
[----:B------:R-:W-:-:S07]  /*13d0*/  IMAD.MOV.U32 R24, RZ, RZ, R37 ;  /* 0x000000ffff187224 */ /* 0x000fce00078e0025 */
.L_x_25:
[----:B------:R-:W-:Y:S05]  /*13e0*/  BSYNC B3 ;  /* 0x0000000000037941 */ /* 0x000fea0003800000 */
.L_x_24:
[----:B------:R-:W-:Y:S01]  /*13f0*/  IADD3 R27, P0, R7, -R16, RZ ;  /* 0x80000010071b7210 */ /* 0x000fe20007f1e0ff */
[----:B------:R-:W-:Y:S01]  /*1400*/  IMAD.MOV.U32 R31, RZ, RZ, R7 ;  /* 0x000000ffff1f7224 */ /* 0x000fe200078e0007 */
[----:B------:R-:W-:Y:S01]  /*1410*/  PRMT R20, RZ, 0x7610, R20 ;  /* 0x00007610ff147816 */ /* 0x000fe20000000014 */
[----:B------:R-:W-:Y:S02]  /*1420*/  IMAD.MOV.U32 R25, RZ, RZ, R8 ;  /* 0x000000ffff197224 */ /* 0x000fe400078e0008 */
[----:B------:R-:W-:-:S08]  /*1430*/  IMAD.X R23, R8, 0x1, ~R17, P0 ;  /* 0x0000000108177824 */ /* 0x000fd000000e0e11 */
.L_x_23:
[----:B------:R-:W-:Y:S05]  /*1440*/  BSYNC B2 ;  /* 0x0000000000027941 */ /* 0x000fea0003800000 */
.L_x_18:
[----:B------:R-:W-:Y:S05]  /*1450*/  BSYNC B1 ;  /* 0x0000000000017941 */ /* 0x000fea0003800000 */
.L_x_12:
[----:B------:R-:W-:Y:S05]  /*1460*/  BRA `(.L_x_28) ;  /* 0xfffffff400f87947 */ /* 0x000fea000383ffff */
.L_x_11:
[----:B------:R-:W-:Y:S01]  /*1470*/  IMAD.U32 R29, RZ, RZ, UR22 ;  /* 0x00000016ff1d7e24 */ /* 0x000fe2000f8e00ff */
[----:B------:R-:W-:Y:S01]  /*1480*/  UIADD3 UR10, UP0, UR12, UR10, URZ ;  /* 0x0000000a0c0a7290 */ /* 0x000fe2000ff1e03f */
[----:B------:R-:W-:Y:S01]  /*1490*/  IMAD.U32 R19, RZ, RZ, UR23 ;  /* 0x00000017ff137e24 */ /* 0x000fe2000f8e00ff */
[----:B------:R-:W-:Y:S01]  /*14a0*/  CS2R R12, SRZ ;  /* 0x00000000000c7805 */ /* 0x000fe2000001ff00 */
[----:B------:R-:W-:Y:S01]  /*14b0*/  IMAD.MOV.U32 R11, RZ, RZ, 0x1 ;  /* 0x00000001ff0b7424 */ /* 0x000fe200078e00ff */
[----:B------:R-:W-:Y:S01]  /*14c0*/  IADD3 R29, P0, P1, R29, UR12, R16 ;  /* 0x0000000c1d1d7c10 */ /* 0x000fe2000f91e010 */
[----:B------:R-:W-:Y:S01]  /*14d0*/  IMAD.MOV.U32 R28, RZ, RZ, RZ ;  /* 0x000000ffff1c7224 */ /* 0x000fe200078e00ff */
[----:B------:R-:W-:Y:S01]  /*14e0*/  PRMT R22, RZ, 0x7610, R22 ;  /* 0x00007610ff167816 */ /* 0x000fe20000000016 */
[----:B------:R-:W-:Y:S01]  /*14f0*/  IMAD.MOV.U32 R36, RZ, RZ, RZ ;  /* 0x000000ffff247224 */ /* 0x000fe200078e00ff */
[----:B------:R-:W-:Y:S01]  /*1500*/  IADD3.X R30, R19, UR13, R0, P0, P1 ;  /* 0x0000000d131e7c10 */ /* 0x000fe200087e2400 */
[----:B------:R-:W-:Y:S01]  /*1510*/  IMAD.MOV.U32 R24, RZ, RZ, RZ ;  /* 0x000000ffff187224 */ /* 0x000fe200078e00ff */
[----:B------:R-:W-:-:S12]  /*1520*/  UIADD3.X UR11, UR13, UR11, URZ, UP0, !UPT ;  /* 0x0000000b0d0b7290 */ /* 0x000fd800087fe43f */
.L_x_47:
        /* <DEDUP_REMOVED lines=19> */
.L_x_32:
[----:B------:R-:W-:Y:S05]  /*1660*/  BSYNC B2 ;  /* 0x0000000000027941 */ /* 0x000fea0003800000 */
.L_x_31:
        /* <DEDUP_REMOVED lines=12> */
.L_x_34:
[----:B------:R-:W-:Y:S05]  /*1730*/  BSYNC B2 ;  /* 0x0000000000027941 */ /* 0x000fea0003800000 */
.L_x_33:
[----:B------:R-:W-:Y:S05]  /*1740*/  BRA `(.L_x_35) ;  /* 0x0000000800407947 */ /* 0x000fea0003800000 */
.L_x_30:
[----:B------:R-:W-:Y:S01]  /*1750*/  ISETP.GE.U32.AND P0, PT, R5, UR14, PT ;  /* 0x0000000e05007c0c */ /* 0x000fe2000bf06070 */
[----:B------:R-:W-:Y:S03]  /*1760*/  BSSY B2, `(.L_x_36) ;  /* 0x000004f000027945 */ /* 0x000fe60003800000 */
[----:B------:R-:W-:-:S13]  /*1770*/  ISETP.GE.AND.EX P0, PT, R6, UR16, PT, P0 ;  /* 0x0000001006007c0c */ /* 0x000fda000bf06300 */
[----:B------:R-:W-:Y:S05]  /*1780*/  @P0 BRA `(.L_x_37) ;  /* 0x0000000000540947 */ /* 0x000fea0003800000 */
[----:B------:R-:W-:-:S04]  /*1790*/  LEA R18, P0, R5, UR6, 0x2 ;  /* 0x0000000605127c11 */ /* 0x000fc8000f8010ff */
[----:B------:R-:W-:-:S05]  /*17a0*/  LEA.HI.X R19, R5, UR8, R6, 0x2, P0 ;  /* 0x0000000805137c11 */ /* 0x000fca00080f1406 */
[----:B------:R-:W2:Y:S02]  /*17b0*/  LDG.E R18, desc[UR20][R18.64] ;  /* 0x0000001412127981 */ /* 0x000ea4000c1e1900 */
[----:B--2---:R-:W-:Y:S02]  /*17c0*/  ISETP.GT.U32.AND P0, PT, R16, R18, PT ;  /* 0x000000121000720c */ /* 0x004fe40003f04070 */
[----:B------:R-:W-:-:S04]  /*17d0*/  SHF.R.S32.HI R21, RZ, 0x1f, R18 ;  /* 0x0000001fff157819 */ /* 0x000fc80000011412 */
[----:B------:R-:W-:-:S13]  /*17e0*/  ISETP.GT.AND.EX P0, PT, R0, R21, PT, P0 ;  /* 0x000000150000720c */ /* 0x000fda0003f04300 */
[----:B------:R-:W-:Y:S05]  /*17f0*/  @P0 BRA `(.L_x_37) ;  /* 0x0000000000380947 */ /* 0x000fea0003800000 */
[----:B------:R-:W-:Y:S01]  /*1800*/  IADD3 R7, P0, -R18, R29, RZ ;  /* 0x0000001d12077210 */ /* 0x000fe20007f1e1ff */
[----:B------:R-:W-:Y:S01]  /*1810*/  ULDC.64 UR22, c[0x0][0x270] ;  /* 0x00009c0000167ab9 */ /* 0x000fe20000000a00 */
[----:B------:R-:W-:Y:S01]  /*1820*/  IADD3 R5, P1, R5, 0x1, RZ ;  /* 0x0000000105057810 */ /* 0x000fe20007f3e0ff */
[----:B------:R-:W-:Y:S02]  /*1830*/  IMAD.MOV.U32 R34, RZ, RZ, R27 ;  /* 0x000000ffff227224 */ /* 0x000fe400078e001b */
[----:B------:R-:W-:Y:S01]  /*1840*/  IMAD.X R8, R30, 0x1, ~R21, P0 ;  /* 0x000000011e087824 */ /* 0x000fe200000e0e15 */
[----:B------:R-:W-:Y:S01]  /*1850*/  ISETP.GT.U32.AND P0, PT, R7, UR22, PT ;  /* 0x0000001607007c0c */ /* 0x000fe2000bf04070 */
[----:B------:R-:W-:Y:S02]  /*1860*/  IMAD.MOV.U32 R21, RZ, RZ, R23 ;  /* 0x000000ffff157224 */ /* 0x000fe400078e0017 */
[----:B------:R-:W-:Y:S01]  /*1870*/  IMAD.MOV.U32 R20, RZ, RZ, R31 ;  /* 0x000000ffff147224 */ /* 0x000fe200078e001f */
[----:B------:R-:W-:Y:S01]  /*1880*/  ISETP.GT.AND.EX P0, PT, R8, UR23, PT, P0 ;  /* 0x0000001708007c0c */ /* 0x000fe2000bf04300 */
[----:B------:R-:W-:-:S02]  /*1890*/  IMAD.MOV.U32 R32, RZ, RZ, R25 ;  /* 0x000000ffff207224 */ /* 0x000fc400078e0019 */
[----:B------:R-:W-:Y:S01]  /*18a0*/  IMAD.X R6, RZ, RZ, R6, P1 ;  /* 0x000000ffff067224 */ /* 0x000fe200008e0606 */
[----:B------:R-:W-:Y:S02]  /*18b0*/  SEL R7, R7, UR22, P0 ;  /* 0x0000001607077c07 */ /* 0x000fe40008000000 */
[----:B------:R-:W-:Y:S01]  /*18c0*/  SEL R8, R8, UR23, P0 ;  /* 0x0000001708087c07 */ /* 0x000fe20008000000 */
[----:B------:R-:W-:Y:S06]  /*18d0*/  BRA `(.L_x_38) ;  /* 0x0000000000dc7947 */ /* 0x000fec0003800000 */
.L_x_37:
[----:B------:R-:W-:Y:S02]  /*18e0*/  ISETP.NE.U32.AND P1, PT, R11, UR15, PT ;  /* 0x0000000f0b007c0c */ /* 0x000fe4000bf25070 */
[----:B------:R-:W-:Y:S02]  /*18f0*/  PLOP3.LUT P0, PT, PT, PT, PT, 0x80, 0x0 ;  /* 0x000000000000781c */ /* 0x000fe40003f0f070 */
[----:B------:R-:W-:-:S13]  /*1900*/  ISETP.NE.AND.EX P1, PT, R28, UR18, PT, P1 ;  /* 0x000000121c007c0c */ /* 0x000fda000bf25310 */
[----:B------:R-:W-:Y:S05]  /*1910*/  @!P1 BREAK B2 ;  /* 0x0000000000029942 */ /* 0x000fea0003800000 */
[----:B------:R-:W-:Y:S05]  /*1920*/  @!P1 BREAK B1 ;  /* 0x0000000000019942 */ /* 0x000fea0003800000 */
[----:B------:R-:W-:Y:S05]  /*1930*/  @!P1 BRA `(.L_x_22) ;  /* 0x0000000400cc9947 */ /* 0x000fea0003800000 */
[----:B------:R-:W-:Y:S01]  /*1940*/  ISETP.GE.U32.AND P0, PT, R27, UR12, PT ;  /* 0x0000000c1b007c0c */ /* 0x000fe2000bf06070 */
[----:B------:R-:W-:Y:S01]  /*1950*/  BSSY B3, `(.L_x_38) ;  /* 0x000002f000037945 */ /* 0x000fe20003800000 */
[----:B------:R-:W-:Y:S02]  /*1960*/  IMAD.MOV.U32 R22, RZ, RZ, 0x1 ;  /* 0x00000001ff167424 */ /* 0x000fe400078e00ff */
[----:B------:R-:W-:Y:S01]  /*1970*/  ISETP.GE.AND.EX P0, PT, R23, UR13, PT, P0 ;  /* 0x0000000d17007c0c */ /* 0x000fe2000bf06300 */
[----:B------:R-:W-:Y:S02]  /*1980*/  IMAD.U32 R34, RZ, RZ, UR12 ;  /* 0x0000000cff227e24 */ /* 0x000fe4000f8e00ff */
[----:B------:R-:W-:Y:S02]  /*1990*/  IMAD.U32 R21, RZ, RZ, UR13 ;  /* 0x0000000dff157e24 */ /* 0x000fe4000f8e00ff */
[----:B------:R-:W-:Y:S02]  /*19a0*/  IMAD.U32 R20, RZ, RZ, UR10 ;  /* 0x0000000aff147e24 */ /* 0x000fe4000f8e00ff */
[----:B------:R-:W-:-:S06]  /*19b0*/  IMAD.U32 R32, RZ, RZ, UR11 ;  /* 0x0000000bff207e24 */ /* 0x000fcc000f8e00ff */
[----:B------:R-:W-:Y:S05]  /*19c0*/  @P0 BRA `(.L_x_39) ;  /* 0x00000000009c0947 */ /* 0x000fea0003800000 */
[----:B------:R-:W-:Y:S01]  /*19d0*/  ISETP.LT.U32.AND P0, PT, R31, UR12, PT ;  /* 0x0000000c1f007c0c */ /* 0x000fe2000bf01070 */
[----:B------:R-:W-:Y:S01]  /*19e0*/  IMAD.MOV.U32 R22, RZ, RZ, 0x1 ;  /* 0x00000001ff167424 */ /* 0x000fe200078e00ff */
[----:B------:R-:W-:Y:S01]  /*19f0*/  SHF.R.S32.HI R18, RZ, 0x1f, R27 ;  /* 0x0000001fff127819 */ /* 0x000fe2000001141b */
[----:B------:R-:W-:Y:S01]  /*1a00*/  IMAD.U32 R34, RZ, RZ, UR12 ;  /* 0x0000000cff227e24 */ /* 0x000fe2000f8e00ff */
[----:B------:R-:W-:Y:S01]  /*1a10*/  ISETP.LT.AND.EX P0, PT, R25, UR13, PT, P0 ;  /* 0x0000000d19007c0c */ /* 0x000fe2000bf01300 */
[----:B------:R-:W-:Y:S02]  /*1a20*/  IMAD.U32 R21, RZ, RZ, UR13 ;  /* 0x0000000dff157e24 */ /* 0x000fe4000f8e00ff */
[----:B------:R-:W-:Y:S01]  /*1a30*/  IMAD.U32 R20, RZ, RZ, UR10 ;  /* 0x0000000aff147e24 */ /* 0x000fe2000f8e00ff */
[----:B------:R-:W-:Y:S01]  /*1a40*/  SEL R26, R31, UR12, P0 ;  /* 0x0000000c1f1a7c07 */ /* 0x000fe20008000000 */
[----:B------:R-:W-:Y:S01]  /*1a50*/  IMAD.U32 R32, RZ, RZ, UR11 ;  /* 0x0000000bff207e24 */ /* 0x000fe2000f8e00ff */
[----:B------:R-:W-:-:S02]  /*1a60*/  SEL R23, R25, UR13, P0 ;  /* 0x0000000d19177c07 */ /* 0x000fc40008000000 */
[----:B------:R-:W-:-:S04]  /*1a70*/  ISETP.GE.U32.AND P0, PT, R27, R26, PT ;  /* 0x0000001a1b00720c */ /* 0x000fc80003f06070 */
[----:B------:R-:W-:-:S13]  /*1a80*/  ISETP.GE.AND.EX P0, PT, R18, R23, PT, P0 ;  /* 0x000000171200720c */ /* 0x000fda0003f06300 */
[----:B------:R-:W-:Y:S05]  /*1a90*/  @P0 BRA `(.L_x_39) ;  /* 0x0000000000680947 */ /* 0x000fea0003800000 */
[----:B------:R-:W-:Y:S01]  /*1aa0*/  BSSY B4, `(.L_x_40) ;  /* 0x0000014000047945 */ /* 0x000fe20003800000 */
.L_x_41:
[----:B------:R-:W-:Y:S01]  /*1ab0*/  ULDC.64 UR22, c[0x0][0x288] ;  /* 0x0000a20000167ab9 */ /* 0x000fe20000000a00 */
[----:B------:R-:W-:Y:S01]  /*1ac0*/  IMAD.MOV.U32 R18, RZ, RZ, R36 ;  /* 0x000000ffff127224 */ /* 0x000fe200078e0024 */
[----:B------:R-:W-:Y:S01]  /*1ad0*/  ULDC UR4, c[0x0][0x278] ;  /* 0x00009e0000047ab9 */ /* 0x000fe20000000800 */
[----:B------:R-:W-:Y:S01]  /*1ae0*/  IMAD.MOV.U32 R19, RZ, RZ, R24 ;  /* 0x000000ffff137224 */ /* 0x000fe200078e0018 */
[----:B------:R-:W-:Y:S01]  /*1af0*/  IADD3 R36, P1, R36, 0x1, RZ ;  /* 0x0000000124247810 */ /* 0x000fe20007f3e0ff */
[----:B------:R-:W-:Y:S02]  /*1b00*/  IMAD R25, R3, UR22, RZ ;  /* 0x0000001603197c24 */ /* 0x000fe4000f8e02ff */
[----:B------:R-:W-:-:S04]  /*1b10*/  IMAD.WIDE.U32 R20, R14, UR22, R18 ;  /* 0x000000160e147c25 */ /* 0x000fc8000f8e0012 */
[----:B------:R-:W-:Y:S01]  /*1b20*/  IMAD R19, R14, UR23, R25 ;  /* 0x000000170e137c24 */ /* 0x000fe2000f8e0219 */
[----:B------:R-:W-:Y:S01]  /*1b30*/  ULDC.64 UR22, c[0x0][0x248] ;  /* 0x0000920000167ab9 */ /* 0x000fe20000000a00 */
[----:B------:R-:W-:Y:S01]  /*1b40*/  IMAD.X R24, RZ, RZ, R24, P1 ;  /* 0x000000ffff187224 */ /* 0x000fe200008e0618 */
[----:B------:R-:W-:Y:S01]  /*1b50*/  LEA R18, P0, R20, UR22, 0x2 ;  /* 0x0000001614127c11 */ /* 0x000fe2000f8010ff */
[----:B------:R-:W-:-:S05]  /*1b60*/  IMAD.IADD R19, R19, 0x1, R21 ;  /* 0x0000000113137824 */ /* 0x000fca00078e0215 */
[----:B------:R-:W-:-:S05]  /*1b70*/  LEA.HI.X R19, R20, UR23, R19, 0x2, P0 ;  /* 0x0000001714137c11 */ /* 0x000fca00080f1413 */
[----:B------:R0:W-:Y:S02]  /*1b80*/  STG.E desc[UR20][R18.64], R27 ;  /* 0x0000001b12007986 */ /* 0x0001e4000c101914 */
[----:B0-----:R-:W-:-:S05]  /*1b90*/  VIADD R27, R27, UR4 ;  /* 0x000000041b1b7c36 */ /* 0x001fca0008000000 */
[----:B------:R-:W-:Y:S02]  /*1ba0*/  ISETP.GE.U32.AND P0, PT, R27, R26, PT ;  /* 0x0000001a1b00720c */ /* 0x000fe40003f06070 */
[----:B------:R-:W-:-:S04]  /*1bb0*/  SHF.R.S32.HI R20, RZ, 0x1f, R27 ;  /* 0x0000001fff147819 */ /* 0x000fc8000001141b */
[----:B------:R-:W-:-:S13]  /*1bc0*/  ISETP.GE.AND.EX P0, PT, R20, R23, PT, P0 ;  /* 0x000000171400720c */ /* 0x000fda0003f06300 */
[----:B------:R-:W-:Y:S05]  /*1bd0*/  @!P0 BRA `(.L_x_41) ;  /* 0xfffffffc00b48947 */ /* 0x000fea000383ffff */
[----:B------:R-:W-:Y:S05]  /*1be0*/  BSYNC B4 ;  /* 0x0000000000047941 */ /* 0x000fea0003800000 */
.L_x_40:
[----:B------:R-:W-:Y:S02]  /*1bf0*/  IMAD.MOV.U32 R22, RZ, RZ, 0x1 ;  /* 0x00000001ff167424 */ /* 0x000fe400078e00ff */
[----:B------:R-:W-:Y:S02]  /*1c00*/  IMAD.U32 R34, RZ, RZ, UR12 ;  /* 0x0000000cff227e24 */ /* 0x000fe4000f8e00ff */
[----:B------:R-:W-:Y:S02]  /*1c10*/  IMAD.U32 R21, RZ, RZ, UR13 ;  /* 0x0000000dff157e24 */ /* 0x000fe4000f8e00ff */
[----:B------:R-:W-:Y:S02]  /*1c20*/  IMAD.U32 R20, RZ, RZ, UR10 ;  /* 0x0000000aff147e24 */ /* 0x000fe4000f8e00ff */
[----:B------:R-:W-:-:S07]  /*1c30*/  IMAD.U32 R32, RZ, RZ, UR11 ;  /* 0x0000000bff207e24 */ /* 0x000fce000f8e00ff */
.L_x_39:
[----:B------:R-:W-:Y:S05]  /*1c40*/  BSYNC B3 ;  /* 0x0000000000037941 */ /* 0x000fea0003800000 */
.L_x_38:
[----:B------:R-:W-:Y:S05]  /*1c50*/  BSYNC B2 ;  /* 0x0000000000027941 */ /* 0x000fea0003800000 */
.L_x_36:
[----:B------:R-:W-:Y:S01]  /*1c60*/  LOP3.LUT P0, RZ, R22, 0xff, RZ, 0xc0, !PT ;  /* 0x000000ff16ff7812 */ /* 0x000fe2000780c0ff */
[----:B------:R-:W-:Y:S01]  /*1c70*/  BSSY B2, `(.L_x_35) ;  /* 0x000003d000027945 */ /* 0x000fe20003800000 */
[----:B------:R-:W-:Y:S02]  /*1c80*/  IMAD.MOV.U32 R27, RZ, RZ, R34 ;  /* 0x000000ffff1b7224 */ /* 0x000fe400078e0022 */
[----:B------:R-:W-:Y:S02]  /*1c90*/  IMAD.MOV.U32 R23, RZ, RZ, R21 ;  /* 0x000000ffff177224 */ /* 0x000fe400078e0015 */
[----:B------:R-:W-:Y:S02]  /*1ca0*/  IMAD.MOV.U32 R31, RZ, RZ, R20 ;  /* 0x000000ffff1f7224 */ /* 0x000fe400078e0014 */
[----:B------:R-:W-:-:S05]  /*1cb0*/  IMAD.MOV.U32 R25, RZ, RZ, R32 ;  /* 0x000000ffff197224 */ /* 0x000fca00078e0020 */
[----:B------:R-:W-:Y:S05]  /*1cc0*/  @P0 BRA `(.L_x_42) ;  /* 0x0000000000dc0947 */ /* 0x000fea0003800000 */
[----:B------:R-:W0:Y:S02]  /*1cd0*/  LDC.64 R18, c[0x0][0x270] ;  /* 0x00009c00ff127b82 */ /* 0x000e240000000a00 */
[----:B0-----:R-:W-:-:S04]  /*1ce0*/  IADD3 R22, P0, R20, R18, RZ ;  /* 0x0000001214167210 */ /* 0x001fc80007f1e0ff */
[----:B------:R-:W-:Y:S01]  /*1cf0*/  ISETP.GT.U32.AND P1, PT, R7, R22, PT ;  /* 0x000000160700720c */ /* 0x000fe20003f24070 */
[----:B------:R-:W-:-:S05]  /*1d00*/  IMAD.X R23, R32, 0x1, R19, P0 ;  /* 0x0000000120177824 */ /* 0x000fca00000e0613 */
[----:B------:R-:W-:-:S13]  /*1d10*/  ISETP.GT.AND.EX P1, PT, R8, R23, PT, P1 ;  /* 0x000000170800720c */ /* 0x000fda0003f24310 */
[----:B------:R-:W-:Y:S01]  /*1d20*/  @!P1 ISETP.GT.U32.AND P0, PT, R7, R20, PT ;  /* 0x000000140700920c */ /* 0x000fe20003f04070 */
[----:B------:R-:W-:Y:S01]  /*1d30*/  @!P1 IMAD.MOV.U32 R27, RZ, RZ, R34 ;  /* 0x000000ffff1b9224 */ /* 0x000fe200078e0022 */
[----:B------:R-:W-:Y:S01]  /*1d40*/  @!P1 PRMT R22, RZ, 0x7610, R22 ;  /* 0x00007610ff169816 */ /* 0x000fe20000000016 */
[----:B------:R-:W-:Y:S01]  /*1d50*/  @!P1 IMAD.MOV.U32 R23, RZ, RZ, R21 ;  /* 0x000000ffff179224 */ /* 0x000fe200078e0015 */
        /* <DEDUP_REMOVED lines=19> */
[----:B------:R-:W-:Y:S07]  /*1e90*/  BSSY B4, `(.L_x_45) ;  /* 0x0000013000047945 */ /* 0x000fee0003800000 */
[----:B------:R-:W1:Y:S08]  /*1ea0*/  LDC R33, c[0x0][0x278] ;  /* 0x00009e00ff217b82 */ /* 0x000e700000000800 */
[----:B------:R-:W2:Y:S01]  /*1eb0*/  LDC.64 R20, c[0x0][0x248] ;  /* 0x00009200ff147b82 */ /* 0x000ea20000000a00 */
[----:B0-----:R-:W-:-:S04]  /*1ec0*/  IMAD R35, R3, R22, RZ ;  /* 0x0000001603237224 */ /* 0x001fc800078e02ff */
[----:B------:R-:W-:Y:S02]  /*1ed0*/  IMAD R35, R14, R23, R35 ;  /* 0x000000170e237224 */ /* 0x000fe400078e0223 */
[----:B------:R-:W-:-:S07]  /*1ee0*/  IMAD.MOV.U32 R23, RZ, RZ, R24 ;  /* 0x000000ffff177224 */ /* 0x000fce00078e0018 */
.L_x_46:
[----:B------:R-:W-:Y:S02]  /*1ef0*/  IMAD.MOV.U32 R37, RZ, RZ, R23 ;  /* 0x000000ffff257224 */ /* 0x000fe400078e0017 */
[----:B------:R-:W-:Y:S01]  /*1f00*/  IMAD.WIDE.U32 R24, R14, R22, R36 ;  /* 0x000000160e187225 */ /* 0x000fe200078e0024 */
[----:B------:R-:W-:-:S03]  /*1f10*/  IADD3 R36, P1, R36, 0x1, RZ ;  /* 0x0000000124247810 */ /* 0x000fc60007f3e0ff */
        /* <DEDUP_REMOVED lines=11> */
.L_x_45:
[----:B------:R-:W-:-:S07]  /*1fd0*/  IMAD.MOV.U32 R24, RZ, RZ, R23 ;  /* 0x000000ffff187224 */ /* 0x000fce00078e0017 */
.L_x_44:
[----:B------:R-:W-:Y:S05]  /*1fe0*/  BSYNC B3 ;  /* 0x0000000000037941 */ /* 0x000fea0003800000 */
.L_x_43:
[----:B------:R-:W-:Y:S01]  /*1ff0*/  IADD3 R27, P0, R7, -R18, RZ ;  /* 0x80000012071b7210 */ /* 0x000fe20007f1e0ff */
[----:B------:R-:W-:Y:S01]  /*2000*/  IMAD.MOV.U32 R31, RZ, RZ, R7 ;  /* 0x000000ffff1f7224 */ /* 0x000fe200078e0007 */
[----:B------:R-:W-:Y:S01]  /*2010*/  PRMT R22, RZ, 0x7610, R22 ;  /* 0x00007610ff167816 */ /* 0x000fe20000000016 */
[----:B------:R-:W-:Y:S02]  /*2020*/  IMAD.MOV.U32 R25, RZ, RZ, R8 ;  /* 0x000000ffff197224 */ /* 0x000fe400078e0008 */
[----:B------:R-:W-:-:S08]  /*2030*/  IMAD.X R23, R8, 0x1, ~R19, P0 ;  /* 0x0000000108177824 */ /* 0x000fd000000e0e13 */
.L_x_42:
[----:B------:R-:W-:Y:S05]  /*2040*/  BSYNC B2 ;  /* 0x0000000000027941 */ /* 0x000fea0003800000 */
.L_x_35:
[----:B------:R-:W-:Y:S05]  /*2050*/  BSYNC B1 ;  /* 0x0000000000017941 */ /* 0x000fea0003800000 */
.L_x_29:
[----:B------:R-:W-:Y:S05]  /*2060*/  BRA `(.L_x_47) ;  /* 0xfffffff400307947 */ /* 0x000fea000383ffff */
.L_x_22:
[----:B------:R-:W-:Y:S05]  /*2070*/  BSYNC B0 ;  /* 0x0000000000007941 */ /* 0x000fea0003800000 */
.L_x_10:
[----:B------:R-:W-:Y:S05]  /*2080*/  WARPSYNC.ALL ;  /* 0x0000000000007948 */ /* 0x000fea0003800000 */
[----:B------:R-:W-:Y:S01]  /*2090*/  ULDC.U8 UR4, c[0x0][0x290] ;  /* 0x0000a40000047ab9 */ /* 0x000fe20000000000 */
[----:B------:R-:W-:Y:S01]  /*20a0*/  ISETP.GE.U32.AND P1, PT, R2, UR12, PT ;  /* 0x0000000c02007c0c */ /* 0x000fe2000bf26070 */
[----:B------:R-:W-:Y:S01]  /*20b0*/  UPRMT UR4, UR4, 0x8880, URZ ;  /* 0x0000888004047896 */ /* 0x000fe2000800003f */
[----:B------:R-:W-:Y:S01]  /*20c0*/  ISETP.GE.U32.AND P2, PT, R27, UR12, PT ;  /* 0x0000000c1b007c0c */ /* 0x000fe2000bf46070 */
[----:B------:R-:W-:Y:S03]  /*20d0*/  BSSY B0, `(.L_x_48) ;  /* 0x000000f000007945 */ /* 0x000fe60003800000 */
[----:B------:R-:W-:-:S02]  /*20e0*/  ISETP.GE.AND.EX P2, PT, R23, UR13, PT, P2 ;  /* 0x0000000d17007c0c */ /* 0x000fc4000bf46320 */
[----:B------:R-:W-:-:S04]  /*20f0*/  ISETP.NE.OR P0, PT, RZ, UR4, !P0 ;  /* 0x00000004ff007c0c */ /* 0x000fc8000c705670 */
[----:B------:R-:W-:-:S13]  /*2100*/  ISETP.GE.OR.EX P0, PT, R4, UR13, P0, P1 ;  /* 0x0000000d04007c0c */ /* 0x000fda0008706710 */
[----:B------:R-:W-:Y:S05]  /*2110*/  @P0 BRA `(.L_x_49) ;  /* 0x0000000000280947 */ /* 0x000fea0003800000 */
[----:B------:R-:W-:Y:S02]  /*2120*/  ULDC.64 UR4, c[0x0][0x280] ;  /* 0x0000a00000047ab9 */ /* 0x000fe40000000a00 */
[----:B------:R-:W-:Y:S02]  /*2130*/  IMAD R7, R3, UR4, RZ ;  /* 0x0000000403077c24 */ /* 0x000fe4000f8e02ff */
[----:B------:R-:W-:-:S04]  /*2140*/  IMAD.WIDE.U32 R4, R14, UR4, R12 ;  /* 0x000000040e047c25 */ /* 0x000fc8000f8e000c */
[----:B------:R-:W-:Y:S01]  /*2150*/  IMAD R7, R14, UR5, R7 ;  /* 0x000000050e077c24 */ /* 0x000fe2000f8e0207 */
[----:B------:R-:W-:Y:S01]  /*2160*/  ULDC.64 UR4, c[0x0][0x258] ;  /* 0x0000960000047ab9 */ /* 0x000fe20000000a00 */
[----:B------:R-:W-:Y:S01]  /*2170*/  VIADD R12, R12, 0x1 ;  /* 0x000000010c0c7836 */ /* 0x000fe20000000000 */
[----:B------:R-:W-:Y:S01]  /*2180*/  LEA R6, P0, R4, UR4, 0x2 ;  /* 0x0000000404067c11 */ /* 0x000fe2000f8010ff */
[----:B------:R-:W-:-:S05]  /*2190*/  IMAD.IADD R5, R7, 0x1, R5 ;  /* 0x0000000107057824 */ /* 0x000fca00078e0205 */
[----:B------:R-:W-:-:S05]  /*21a0*/  LEA.HI.X R7, R4, UR5, R5, 0x2, P0 ;  /* 0x0000000504077c11 */ /* 0x000fca00080f1405 */
[----:B------:R0:W-:Y:S02]  /*21b0*/  STG.E desc[UR20][R6.64], R2 ;  /* 0x0000000206007986 */ /* 0x0001e4000c101914 */
.L_x_49:
[----:B------:R-:W-:Y:S05]  /*21c0*/  BSYNC B0 ;  /* 0x0000000000007941 */ /* 0x000fea0003800000 */
.L_x_48:
[----:B------:R-:W-:Y:S04]  /*21d0*/  BSSY B0, `(.L_x_50) ;  /* 0x0000020000007945 */ /* 0x000fe80003800000 */
        /* <DEDUP_REMOVED lines=9> */
[----:B0-----:R-:W0:Y:S01]  /*2270*/  LDC.64 R6, c[0x0][0x288] ;  /* 0x0000a200ff067b82 */ /* 0x001e220000000a00 */
[----:B------:R-:W-:Y:S07]  /*2280*/  BSSY B1, `(.L_x_51) ;  /* 0x0000014000017945 */ /* 0x000fee0003800000 */
[----:B------:R-:W1:Y:S08]  /*2290*/  LDC R16, c[0x0][0x278] ;  /* 0x00009e00ff107b82 */ /* 0x000e700000000800 */
[----:B------:R-:W2:Y:S01]  /*22a0*/  LDC.64 R4, c[0x0][0x248] ;  /* 0x00009200ff047b82 */ /* 0x000ea20000000a00 */
[----:B0-----:R-:W-:-:S04]  /*22b0*/  IMAD R3, R3, R6, RZ ;  /* 0x0000000603037224 */ /* 0x001fc800078e02ff */
[----:B------:R-:W-:-:S07]  /*22c0*/  IMAD R7, R14, R7, R3 ;  /* 0x000000070e077224 */ /* 0x000fce00078e0203 */
.L_x_52:
[----:B------:R-:W-:Y:S01]  /*22d0*/  IMAD.MOV.U32 R2, RZ, RZ, R36 ;  /* 0x000000ffff027224 */ /* 0x000fe200078e0024 */
[----:B------:R-:W-:Y:S01]  /*22e0*/  IADD3 R36, P1, R36, 0x1, RZ ;  /* 0x0000000124247810 */ /* 0x000fe20007f3e0ff */
[----:B------:R-:W-:Y:S02]  /*22f0*/  IMAD.MOV.U32 R3, RZ, RZ, R24 ;  /* 0x000000ffff037224 */ /* 0x000fe400078e0018 */
[----:B------:R-:W-:-:S04]  /*2300*/  IMAD.WIDE.U32 R2, R14, R6, R2 ;  /* 0x000000060e027225 */ /* 0x000fc800078e0002 */
[----:B------:R-:W-:Y:S01]  /*2310*/  IMAD.IADD R0, R7, 0x1, R3 ;  /* 0x0000000107007824 */ /* 0x000fe200078e0203 */
[----:B--2---:R-:W-:-:S04]  /*2320*/  LEA R8, P0, R2, R4, 0x2 ;  /* 0x0000000402087211 */ /* 0x004fc800078010ff */
[----:B------:R-:W-:-:S05]  /*2330*/  LEA.HI.X R9, R2, R5, R0, 0x2, P0 ;  /* 0x0000000502097211 */ /* 0x000fca00000f1400 */
[----:B------:R1:W-:Y:S02]  /*2340*/  STG.E desc[UR20][R8.64], R27 ;  /* 0x0000001b08007986 */ /* 0x0003e4000c101914 */
[----:B-1----:R-:W-:-:S05]  /*2350*/  IMAD.IADD R27, R27, 0x1, R16 ;  /* 0x000000011b1b7824 */ /* 0x002fca00078e0210 */
[----:B------:R-:W-:Y:S02]  /*2360*/  ISETP.GE.U32.AND P0, PT, R27, R10, PT ;  /* 0x0000000a1b00720c */ /* 0x000fe40003f06070 */
[----:B------:R-:W-:-:S04]  /*2370*/  SHF.R.S32.HI R0, RZ, 0x1f, R27 ;  /* 0x0000001fff007819 */ /* 0x000fc8000001141b */
[----:B------:R-:W-:Y:S01]  /*2380*/  ISETP.GE.AND.EX P0, PT, R0, R25, PT, P0 ;  /* 0x000000190000720c */ /* 0x000fe20003f06300 */
[----:B------:R-:W-:-:S04]  /*2390*/  IMAD.X R0, RZ, RZ, R24, P1 ;  /* 0x000000ffff007224 */ /* 0x000fc800008e0618 */
[----:B------:R-:W-:-:S08]  /*23a0*/  IMAD.MOV.U32 R24, RZ, RZ, R0 ;  /* 0x000000ffff187224 */ /* 0x000fd000078e0000 */
[----:B------:R-:W-:Y:S05]  /*23b0*/  @!P0 BRA `(.L_x_52) ;  /* 0xfffffffc00c48947 */ /* 0x000fea000383ffff */
[----:B------:R-:W-:Y:S05]  /*23c0*/  BSYNC B1 ;  /* 0x0000000000017941 */ /* 0x000fea0003800000 */
.L_x_51:
[----:B------:R-:W-:Y:S05]  /*23d0*/  BSYNC B0 ;  /* 0x0000000000007941 */ /* 0x000fea0003800000 */
.L_x_50:
[----:B------:R-:W1:Y:S01]  /*23e0*/  S2UR UR6, SR_CTAID.Y ;  /* 0x00000000000679c3 */ /* 0x000e620000002600 */
[----:B0-----:R-:W0:Y:S01]  /*23f0*/  S2R R2, SR_TID.X ;  /* 0x0000000000027919 */ /* 0x001e220000002100 */
[----:B------:R-:W-:Y:S01]  /*2400*/  ULDC.64 UR8, c[0x0][0x260] ;  /* 0x0000980000087ab9 */ /* 0x000fe20000000a00 */
[----:B------:R-:W0:Y:S05]  /*2410*/  S2R R3, SR_CTAID.Z ;  /* 0x0000000000037919 */ /* 0x000e2a0000002700 */
[----:B------:R-:W2:Y:S08]  /*2420*/  S2UR UR4, SR_CTAID.X ;  /* 0x00000000000479c3 */ /* 0x000eb00000002500 */
[----:B------:R-:W3:Y:S01]  /*2430*/  LDC.64 R4, c[0x0][0x268] ;  /* 0x00009a00ff047b82 */ /* 0x000ee20000000a00 */
[----:B-1----:R-:W-:-:S04]  /*2440*/  USHF.R.S32.HI UR7, URZ, 0x1f, UR6 ;  /* 0x0000001f3f077899 */ /* 0x002fc80008011406 */
[----:B------:R-:W-:Y:S02]  /*2450*/  UIMAD UR7, UR7, UR8, URZ ;  /* 0x00000008070772a4 */ /* 0x000fe4000f8e023f */
[----:B--2---:R-:W-:Y:S02]  /*2460*/  USHF.R.S32.HI UR5, URZ, 0x1f, UR4 ;  /* 0x0000001f3f057899 */ /* 0x004fe40008011404 */
[----:B------:R-:W-:Y:S02]  /*2470*/  UIMAD UR7, UR6, UR9, UR7 ;  /* 0x00000009060772a4 */ /* 0x000fe4000f8e0207 */
[----:B------:R-:W-:-:S04]  /*2480*/  UIMAD.WIDE.U32 UR4, UR6, UR8, UR4 ;  /* 0x00000008060472a5 */ /* 0x000fc8000f8e0004 */
[----:B------:R-:W-:-:S03]  /*2490*/  UIADD3 UR7, UR5, UR7, URZ ;  /* 0x0000000705077290 */ /* 0x000fc6000fffe03f */
[----:B------:R-:W-:Y:S02]  /*24a0*/  ULDC UR5, c[0x0][0x0] ;  /* 0x0000000000057ab9 */ /* 0x000fe40000000800 */
[----:B0-----:R-:W-:Y:S02]  /*24b0*/  IMAD R2, R3, UR5, R2 ;  /* 0x0000000503027c24 */ /* 0x001fe4000f8e0202 */
[C---:B---3--:R-:W-:Y:S01]  /*24c0*/  IMAD R0, R4.reuse, UR7, RZ ;  /* 0x0000000704007c24 */ /* 0x048fe2000f8e02ff */
[----:B------:R-:W-:Y:S01]  /*24d0*/  ULDC.64 UR6, c[0x0][0x250] ;  /* 0x0000940000067ab9 */ /* 0x000fe20000000a00 */
[----:B------:R-:W-:Y:S02]  /*24e0*/  IMAD.MOV.U32 R3, RZ, RZ, RZ ;  /* 0x000000ffff037224 */ /* 0x000fe400078e00ff */
[----:B------:R-:W-:Y:S02]  /*24f0*/  IMAD R5, R5, UR4, R0 ;  /* 0x0000000405057c24 */ /* 0x000fe4000f8e0200 */
[----:B------:R-:W-:Y:S01]  /*2500*/  IMAD.WIDE.U32 R2, R4, UR4, R2 ;  /* 0x0000000404027c25 */ /* 0x000fe2000f8e0002 */
[----:B------:R-:W-:-:S03]  /*2510*/  ULDC.64 UR4, c[0x0][0x240] ;  /* 0x0000900000047ab9 */ /* 0x000fc60000000a00 */
[----:B------:R-:W-:Y:S02]  /*2520*/  IMAD.SHL.U32 R0, R2, 0x4, RZ ;  /* 0x0000000402007824 */ /* 0x000fe400078e00ff */
[----:B------:R-:W-:-:S03]  /*2530*/  IMAD.IADD R3, R5, 0x1, R3 ;  /* 0x0000000105037824 */ /* 0x000fc600078e0203 */
[----:B------:R-:W-:Y:S02]  /*2540*/  IADD3 R4, P0, R0, UR4, RZ ;  /* 0x0000000400047c10 */ /* 0x000fe4000ff1e0ff */
[----:B------:R-:W-:Y:S02]  /*2550*/  SHF.L.U64.HI R3, R2, 0x2, R3 ;  /* 0x0000000202037819 */ /* 0x000fe40000010203 */
[----:B------:R-:W-:Y:S02]  /*2560*/  IADD3 R2, P1, R0, UR6, RZ ;  /* 0x0000000600027c10 */ /* 0x000fe4000ff3e0ff */
[C---:B------:R-:W-:Y:S02]  /*2570*/  IADD3.X R5, R3.reuse, UR5, RZ, P0, !PT ;  /* 0x0000000503057c10 */ /* 0x040fe400087fe4ff */
[----:B------:R-:W-:-:S03]  /*2580*/  IADD3.X R3, R3, UR7, RZ, P1, !PT ;  /* 0x0000000703037c10 */ /* 0x000fc60008ffe4ff */
[----:B------:R-:W-:Y:S04]  /*2590*/  STG.E desc[UR20][R4.64], R36 ;  /* 0x0000002404007986 */ /* 0x000fe8000c101914 */
[----:B------:R-:W-:Y:S01]  /*25a0*/  STG.E desc[UR20][R2.64], R12 ;  /* 0x0000000c02007986 */ /* 0x000fe2000c101914 */
[----:B------:R-:W-:Y:S05]  /*25b0*/  EXIT ;  /* 0x000000000000794d */ /* 0x000fea0003800000 */
.L_x_53:
[----:B------:R-:W-:-:S00]  /*25c0*/  BRA `(.L_x_53) ;  /* 0xfffffffc00fc7947 */ /* 0x000fc0000383ffff */
[----:B------:R-:W-:-:S00]  /*25d0*/  NOP ;  /* 0x0000000000007918 */ /* 0x000fc00000000000 */
        /* <DEDUP_REMOVED lines=10> */
.L_x_104:


//--------------------- .text._Z37convert_vertical_slash_indexes_kernelPKiS0_S0_S0_PiS1_S1_S1_llllllb --------------------------
	.section	.text._Z37convert_vertical_slash_indexes_kernelPKiS0_S0_S0_PiS1_S1_S1_llllllb,"ax",@progbits
	.align	128
        .global         _Z37convert_vertical_slash_indexes_kernelPKiS0_S0_S0_PiS1_S1_S1_llllllb
        .type           _Z37convert_vertical_slash_indexes_kernelPKiS0_S0_S0_PiS1_S1_S1_llllllb,@function
        .size           _Z37convert_vertical_slash_indexes_kernelPKiS0_S0_S0_PiS1_S1_S1_llllllb,(.L_x_105 - _Z37convert_vertical_slash_indexes_kernelPKiS0_S0_S0_PiS1_S1_S1_llllllb)
        .other          _Z37convert_vertical_slash_indexes_kernelPKiS0_S0_S0_PiS1_S1_S1_llllllb,@"STO_CUDA_ENTRY STV_DEFAULT"
_Z37convert_vertical_slash_indexes_kernelPKiS0_S0_S0_PiS1_S1_S1_llllllb:
.text._Z37convert_vertical_slash_indexes_kernelPKiS0_S0_S0_PiS1_S1_S1_llllllb:
        /* <DEDUP_REMOVED lines=31> */
[----:B------:R-:W-:-:S03]  /*01f0*/  UIADD3 UR12, UR9, UR4, URZ ;  /* 0x00000004090c7290 */ /* 0x000fc6000fffe03f */
[----:B------:R-:W-:Y:S01]  /*0200*/  ULDC.64 UR4, c[0x0][0x218] ;  /* 0x0000860000047ab9 */ /* 0x000fe20000000a00 */
[----:B------:R-:W-:Y:S02]  /*0210*/  UIMAD UR9, UR12, UR10, URZ ;  /* 0x0000000a0c0972a4 */ /* 0x000fe4000f8e023f */
[----:B------:R-:W-:Y:S02]  /*0220*/  UIMAD.WIDE UR4, UR6, 0x4, UR4 ;  /* 0x00000004060478a5 */ /* 0x000fe4000f8e0204 */
[----:B------:R-:W-:Y:S02]  /*0230*/  UIMAD UR13, UR12, UR22, URZ ;  /* 0x000000160c0d72a4 */ /* 0x000fe4000f8e023f */
[----:B------:R-:W-:Y:S02]  /*0240*/  UIMAD.WIDE.U32 UR6, UR8, UR10, URZ ;  /* 0x0000000a080672a5 */ /* 0x000fe4000f8e003f */
[----:B------:R-:W-:Y:S01]  /*0250*/  IMAD.U32 R8, RZ, RZ, UR4 ;  /* 0x00000004ff087e24 */ /* 0x000fe2000f8e00ff */
[----:B------:R-:W-:Y:S01]  /*0260*/  UIMAD UR9, UR8, UR11, UR9 ;  /* 0x0000000b080972a4 */ /* 0x000fe2000f8e0209 */
[----:B------:R-:W-:Y:S01]  /*0270*/  IMAD.U32 R9, RZ, RZ, UR5 ;  /* 0x00000005ff097e24 */ /* 0x000fe2000f8e00ff */
[----:B------:R-:W-:-:S02]  /*0280*/  UIMAD.WIDE.U32 UR10, UR8, UR22, URZ ;  /* 0x00000016080a72a5 */ /* 0x000fc4000f8e003f */
[----:B------:R-:W-:Y:S02]  /*0290*/  UIMAD UR13, UR8, UR23, UR13 ;  /* 0x00000017080d72a4 */ /* 0x000fe4000f8e020d */
[----:B------:R-:W-:Y:S01]  /*02a0*/  UIADD3 UR9, UR7, UR9, URZ ;  /* 0x0000000907097290 */ /* 0x000fe2000fffe03f */
[----:B------:R0:W2:Y:S01]  /*02b0*/  LDG.E R8, desc[UR14][R8.64] ;  /* 0x0000000e08087981 */ /* 0x0000a2000c1e1900 */
[----:B------:R-:W-:Y:S02]  /*02c0*/  ULEA UR5, UP1, UR10, UR20, 0x2 ;  /* 0x000000140a057291 */ /* 0x000fe4000f82103f */
[----:B------:R-:W-:Y:S02]  /*02d0*/  UIADD3 UR7, UR11, UR13, URZ ;  /* 0x0000000d0b077290 */ /* 0x000fe4000fffe03f */
[----:B------:R-:W-:Y:S02]  /*02e0*/  ULEA UR4, UP0, UR6, UR16, 0x2 ;  /* 0x0000001006047291 */ /* 0x000fe4000f80103f */
[----:B------:R-:W-:-:S02]  /*02f0*/  ULEA.HI.X UR7, UR10, UR21, UR7, 0x2, UP1 ;  /* 0x000000150a077291 */ /* 0x000fc400088f1407 */
[----:B------:R-:W-:Y:S01]  /*0300*/  ULEA.HI.X UR6, UR6, UR17, UR9, 0x2, UP0 ;  /* 0x0000001106067291 */ /* 0x000fe200080f1409 */
[----:B------:R-:W-:Y:S01]  /*0310*/  IMAD.U32 R6, RZ, RZ, UR5 ;  /* 0x00000005ff067e24 */ /* 0x000fe2000f8e00ff */
[----:B------:R-:W-:Y:S01]  /*0320*/  ULDC.64 UR10, c[0x0][0x258] ;  /* 0x00009600000a7ab9 */ /* 0x000fe20000000a00 */
[----:B------:R-:W-:Y:S01]  /*0330*/  IMAD.U32 R4, RZ, RZ, UR4 ;  /* 0x00000004ff047e24 */ /* 0x000fe2000f8e00ff */
[----:B------:R-:W-:Y:S01]  /*0340*/  ULDC.U8 UR9, c[0x0][0x280] ;  /* 0x0000a00000097ab9 */ /* 0x000fe20000000000 */
[----:B------:R-:W-:Y:S02]  /*0350*/  IMAD.U32 R7, RZ, RZ, UR7 ;  /* 0x00000007ff077e24 */ /* 0x000fe4000f8e00ff */
[----:B------:R-:W-:-:S04]  /*0360*/  IMAD.U32 R5, RZ, RZ, UR6 ;  /* 0x00000006ff057e24 */ /* 0x000fc8000f8e00ff */
[----:B------:R-:W3:Y:S04]  /*0370*/  LDG.E R7, desc[UR14][R6.64] ;  /* 0x0000000e06077981 */ /* 0x000ee8000c1e1900 */
[----:B------:R1:W4:Y:S01]  /*0380*/  LDG.E R27, desc[UR14][R4.64] ;  /* 0x0000000e041b7981 */ /* 0x000322000c1e1900 */
[----:B------:R-:W-:Y:S01]  /*0390*/  UPRMT UR9, UR9, 0x8880, URZ ;  /* 0x0000888009097896 */ /* 0x000fe2000800003f */
[----:B0-----:R-:W-:Y:S01]  /*03a0*/  IMAD.U32 R9, RZ, RZ, UR10 ;  /* 0x0000000aff097e24 */ /* 0x001fe2000f8e00ff */
[----:B------:R-:W-:Y:S01]  /*03b0*/  UIMAD UR12, UR12, UR10, URZ ;  /* 0x0000000a0c0c72a4 */ /* 0x000fe2000f8e023f */
[----:B------:R-:W-:-:S03]  /*03c0*/  IMAD.MOV.U32 R15, RZ, RZ, RZ ;  /* 0x000000ffff0f7224 */ /* 0x000fc600078e00ff */
[----:B------:R-:W-:Y:S02]  /*03d0*/  UIMAD UR12, UR8, UR11, UR12 ;  /* 0x0000000b080c72a4 */ /* 0x000fe4000f8e020c */
[----:B------:R-:W-:Y:S01]  /*03e0*/  IMAD.WIDE.U32 R14, R9, UR8, R14 ;  /* 0x00000008090e7c25 */ /* 0x000fe2000f8e000e */
[----:B------:R-:W-:Y:S02]  /*03f0*/  UMOV UR8, UR9 ;  /* 0x0000000900087c82 */ /* 0x000fe40008000000 */
[----:B------:R-:W-:Y:S01]  /*0400*/  ISETP.NE.AND P0, PT, RZ, UR8, PT ;  /* 0x00000008ff007c0c */ /* 0x000fe2000bf05270 */
[----:B------:R-:W-:Y:S01]  /*0410*/  VIADD R28, R15, UR12 ;  /* 0x0000000c0f1c7c36 */ /* 0x000fe20008000000 */
[----:B------:R-:W-:Y:S01]  /*0420*/  IADD3 R2, P1, R16, UR18, RZ ;  /* 0x0000001210027c10 */ /* 0x000fe2000ff3e0ff */
[----:B------:R-:W-:Y:S03]  /*0430*/  BSSY B0, `(.L_x_54) ;  /* 0x000003a000007945 */ /* 0x000fe60003800000 */
[----:B-1----:R-:W-:-:S02]  /*0440*/  IADD3.X R5, R29, UR19, RZ, P1, !PT ;  /* 0x000000131d057c10 */ /* 0x002fc40008ffe4ff */
[----:B--2---:R-:W-:-:S13]  /*0450*/  R2UR UR13, R8 ;  /* 0x00000000080d72ca */ /* 0x004fda00000e0000 */
[----:B------:R-:W-:Y:S01]  /*0460*/  USHF.R.S32.HI UR10, URZ, 0x1f, UR13 ;  /* 0x0000001f3f0a7899 */ /* 0x000fe2000801140d */
[----:B---3--:R-:W-:Y:S02]  /*0470*/  SHF.R.S32.HI R9, RZ, 0x1f, R7 ;  /* 0x0000001fff097819 */ /* 0x008fe40000011407 */
[----:B----4-:R-:W-:Y:S01]  /*0480*/  SHF.R.S32.HI R26, RZ, 0x1f, R27 ;  /* 0x0000001fff1a7819 */ /* 0x010fe2000001141b */
[----:B------:R-:W-:Y:S08]  /*0490*/  @!P0 BRA `(.L_x_55) ;  /* 0x00000000006c8947 */ /* 0x000ff00003800000 */
[----:B------:R-:W-:Y:S01]  /*04a0*/  IADD3 R2, P0, P1, R2, UR13, -R3 ;  /* 0x0000000d02027c10 */ /* 0x000fe2000f91e803 */
[----:B------:R-:W-:Y:S01]  /*04b0*/  UISETP.LT.U32.AND UP0, UPT, UR22, 0x2, UPT ;  /* 0x000000021600788c */ /* 0x000fe2000bf01070 */
[----:B------:R-:W-:Y:S01]  /*04c0*/  IMAD.U32 R4, RZ, RZ, UR23 ;  /* 0x00000017ff047e24 */ /* 0x000fe2000f8e00ff */
[----:B------:R-:W-:Y:S01]  /*04d0*/  ULDC.64 UR8, c[0x0][0x278] ;  /* 0x00009e0000087ab9 */ /* 0x000fe20000000a00 */
[----:B------:R-:W-:Y:S01]  /*04e0*/  IADD3.X R6, R5, UR10, ~R0, P0, P1 ;  /* 0x0000000a05067c10 */ /* 0x000fe200087e2c00 */
[----:B------:R-:W-:Y:S01]  /*04f0*/  IMAD.MOV.U32 R13, RZ, RZ, 0x1 ;  /* 0x00000001ff0d7424 */ /* 0x000fe200078e00ff */
[----:B------:R-:W-:Y:S01]  /*0500*/  ISETP.GT.U32.AND P0, PT, R2, R7, PT ;  /* 0x000000070200720c */ /* 0x000fe20003f04070 */
[----:B------:R-:W-:Y:S01]  /*0510*/  IMAD.MOV.U32 R12, RZ, RZ, RZ ;  /* 0x000000ffff0c7224 */ /* 0x000fe200078e00ff */
[----:B------:R-:W-:Y:S02]  /*0520*/  PLOP3.LUT P1, PT, PT, PT, UP0, 0x80, 0x0 ;  /* 0x000000000000781c */ /* 0x000fe40003f2f008 */
[----:B------:R-:W-:-:S04]  /*0530*/  ISETP.GT.AND.EX P0, PT, R6, R9, PT, P0 ;  /* 0x000000090600720c */ /* 0x000fc80003f04300 */
[----:B------:R-:W-:-:S13]  /*0540*/  ISETP.LT.OR.EX P0, PT, R4, RZ, P0, P1 ;  /* 0x000000ff0400720c */ /* 0x000fda0000701710 */
[----:B------:R-:W-:Y:S05]  /*0550*/  @P0 BRA `(.L_x_56) ;  /* 0x00000000009c0947 */ /* 0x000fea0003800000 */
[----:B------:R-:W-:Y:S02]  /*0560*/  IMAD.MOV.U32 R13, RZ, RZ, 0x1 ;  /* 0x00000001ff0d7424 */ /* 0x000fe400078e00ff */
[----:B------:R-:W-:-:S07]  /*0570*/  IMAD.MOV.U32 R12, RZ, RZ, RZ ;  /* 0x000000ffff0c7224 */ /* 0x000fce00078e00ff */
.L_x_57:
        /* <DEDUP_REMOVED lines=12> */
[----:B------:R-:W-:Y:S05]  /*0640*/  BRA `(.L_x_56) ;  /* 0x0000000000607947 */ /* 0x000fea0003800000 */
.L_x_55:
[----:B------:R-:W-:Y:S01]  /*0650*/  IADD3 R2, P0, R2, UR13, RZ ;  /* 0x0000000d02027c10 */ /* 0x000fe2000ff1e0ff */
[----:B------:R-:W-:Y:S01]  /*0660*/  UISETP.LT.U32.AND UP0, UPT, UR22, 0x2, UPT ;  /* 0x000000021600788c */ /* 0x000fe2000bf01070 */
[----:B------:R-:W-:Y:S02]  /*0670*/  IMAD.U32 R4, RZ, RZ, UR23 ;  /* 0x00000017ff047e24 */ /* 0x000fe4000f8e00ff */
[----:B------:R-:W-:Y:S01]  /*0680*/  IADD3.X R6, R5, UR10, RZ, P0, !PT ;  /* 0x0000000a05067c10 */ /* 0x000fe200087fe4ff */
        /* <DEDUP_REMOVED lines=9> */
.L_x_58:
        /* <DEDUP_REMOVED lines=11> */
.L_x_56:
[----:B------:R-:W-:Y:S05]  /*07d0*/  BSYNC B0 ;  /* 0x0000000000007941 */ /* 0x000fea0003800000 */
.L_x_54:
        /* <DEDUP_REMOVED lines=27> */
.L_x_61:
[----:B------:R-:W-:Y:S01]  /*0990*/  ULDC.64 UR8, c[0x0][0x268] ;  /* 0x00009a0000087ab9 */ /* 0x000fe20000000a00 */
[----:B------:R-:W-:Y:S01]  /*09a0*/  IMAD.U32 R20, RZ, RZ, UR13 ;  /* 0x0000000dff147e24 */ /* 0x000fe2000f8e00ff */
[----:B------:R-:W-:Y:S01]  /*09b0*/  UIADD3 UR8, UP0, UR13, UR8, URZ ;  /* 0x000000080d087290 */ /* 0x000fe2000ff1e03f */
[----:B------:R-:W-:-:S03]  /*09c0*/  IMAD.U32 R21, RZ, RZ, UR10 ;  /* 0x0000000aff157e24 */ /* 0x000fc6000f8e00ff */
[----:B------:R-:W-:Y:S02]  /*09d0*/  UIADD3.X UR9, UR10, UR9, URZ, UP0, !UPT ;  /* 0x000000090a097290 */ /* 0x000fe400087fe43f */
[----:B------:R-:W-:-:S04]  /*09e0*/  IMAD.U32 R22, RZ, RZ, UR8 ;  /* 0x00000008ff167e24 */ /* 0x000fc8000f8e00ff */
[----:B------:R-:W-:-:S07]  /*09f0*/  IMAD.U32 R23, RZ, RZ, UR9 ;  /* 0x00000009ff177e24 */ /* 0x000fce000f8e00ff */
.L_x_60:
[----:B------:R-:W-:Y:S05]  /*0a00*/  BSYNC B0 ;  /* 0x0000000000007941 */ /* 0x000fea0003800000 */
.L_x_59:
[----:B------:R-:W-:Y:S01]  /*0a10*/  ULDC.U8 UR8, c[0x0][0x280] ;  /* 0x0000a00000087ab9 */ /* 0x000fe20000000000 */
[----:B------:R-:W-:Y:S01]  /*0a20*/  IADD3 R9, P1, RZ, -R3, RZ ;  /* 0x80000003ff097210 */ /* 0x000fe20007f3e0ff */
[----:B------:R-:W-:Y:S01]  /*0a30*/  UPRMT UR8, UR8, 0x8880, URZ ;  /* 0x0000888008087896 */ /* 0x000fe2000800003f */
[----:B------:R-:W-:Y:S01]  /*0a40*/  IADD3 R18, P3, R16, UR16, RZ ;  /* 0x0000001010127c10 */ /* 0x000fe2000ff7e0ff */
[----:B------:R-:W-:Y:S02]  /*0a50*/  BSSY B0, `(.L_x_62) ;  /* 0x0000161000007945 */ /* 0x000fe40003800000 */
[----:B------:R-:W-:Y:S01]  /*0a60*/  IMAD.X R8, RZ, RZ, ~R0, P1 ;  /* 0x000000ffff087224 */ /* 0x000fe200008e0e00 */
[----:B------:R-:W-:Y:S02]  /*0a70*/  IADD3.X R5, R29, UR17, RZ, P3, !PT ;  /* 0x000000111d057c10 */ /* 0x000fe40009ffe4ff */
[----:B------:R-:W-:Y:S01]  /*0a80*/  ISETP.NE.AND P0, PT, RZ, UR8, PT ;  /* 0x00000008ff007c0c */ /* 0x000fe2000bf05270 */
[----:B------:R-:W-:-:S03]  /*0a90*/  ULDC.64 UR8, c[0x0][0x268] ;  /* 0x00009a0000087ab9 */ /* 0x000fc60000000a00 */
        /* <DEDUP_REMOVED lines=13> */
[----:B------:R-:W-:Y:S02]  /*0b70*/  IADD3.X R24, R0, UR9, RZ, P0, !PT ;  /* 0x0000000900187c10 */ /* 0x000fe400087fe4ff */
[----:B------:R-:W-:Y:S02]  /*0b80*/  CS2R R34, SRZ ;  /* 0x0000000000227805 */ /* 0x000fe4000001ff00 */
[----:B------:R-:W-:-:S07]  /*0b90*/  PRMT R16, RZ, 0x7610, R16 ;  /* 0x00007610ff107816 */ /* 0x000fce0000000010 */
.L_x_79:
        /* <DEDUP_REMOVED lines=19> */
.L_x_67:
[----:B------:R-:W-:Y:S05]  /*0cd0*/  BSYNC B2 ;  /* 0x0000000000027941 */ /* 0x000fea0003800000 */
.L_x_66:
[----:B------:R-:W-:Y:S01]  /*0ce0*/  ULDC.64 UR8, c[0x0][0x270] ;  /* 0x00009c0000087ab9 */ /* 0x000fe20000000a00 */
[----:B------:R-:W-:Y:S01]  /*0cf0*/  BSSY B2, `(.L_x_68) ;  /* 0x000000c000027945 */ /* 0x000fe20003800000 */
[----:B------:R-:W-:Y:S01]  /*0d00*/  ISETP.GE.U32.AND P0, PT, R30, UR8, PT ;  /* 0x000000081e007c0c */ /* 0x000fe2000bf06070 */
[----:B0-----:R-:W-:Y:S02]  /*0d10*/  IMAD.MOV.U32 R27, RZ, RZ, R9 ;  /* 0x000000ffff1b7224 */ /* 0x001fe400078e0009 */
[----:B------:R-:W-:Y:S01]  /*0d20*/  IMAD.MOV.U32 R26, RZ, RZ, R8 ;  /* 0x000000ffff1a7224 */ /* 0x000fe200078e0008 */
[----:B------:R-:W-:-:S13]  /*0d30*/  ISETP.GE.AND.EX P0, PT, R25, UR9, PT, P0 ;  /* 0x0000000919007c0c */ /* 0x000fda000bf06300 */
[----:B------:R-:W-:Y:S05]  /*0d40*/  @P0 BRA `(.L_x_69) ;  /* 0x0000000000180947 */ /* 0x000fea0003800000 */
[----:B------:R-:W-:-:S04]  /*0d50*/  LEA R2, P0, R30, UR4, 0x2 ;  /* 0x000000041e027c11 */ /* 0x000fc8000f8010ff */
[----:B------:R-:W-:-:S05]  /*0d60*/  LEA.HI.X R3, R30, UR6, R25, 0x2, P0 ;  /* 0x000000061e037c11 */ /* 0x000fca00080f1419 */
[----:B------:R-:W2:Y:S01]  /*0d70*/  LDG.E R27, desc[UR14][R2.64] ;  /* 0x0000000e021b7981 */ /* 0x000ea2000c1e1900 */
[----:B------:R-:W-:-:S05]  /*0d80*/  IADD3 R30, P0, R30, 0x1, RZ ;  /* 0x000000011e1e7810 */ /* 0x000fca0007f1e0ff */
[----:B------:R-:W-:Y:S01]  /*0d90*/  IMAD.X R25, RZ, RZ, R25, P0 ;  /* 0x000000ffff197224 */ /* 0x000fe200000e0619 */
[----:B--2---:R-:W-:-:S07]  /*0da0*/  SHF.R.S32.HI R26, RZ, 0x1f, R27 ;  /* 0x0000001fff1a7819 */ /* 0x004fce000001141b */
.L_x_69:
[----:B------:R-:W-:Y:S05]  /*0db0*/  BSYNC B2 ;  /* 0x0000000000027941 */ /* 0x000fea0003800000 */
.L_x_68:
[----:B------:R-:W-:Y:S05]  /*0dc0*/  BRA `(.L_x_70) ;  /* 0x0000000400907947 */ /* 0x000fea0003800000 */
.L_x_65:
[----:B------:R-:W-:Y:S01]  /*0dd0*/  ULDC.64 UR8, c[0x0][0x278] ;  /* 0x00009e0000087ab9 */ /* 0x000fe20000000a00 */
[----:B------:R-:W-:Y:S01]  /*0de0*/  BSSY B2, `(.L_x_71) ;  /* 0x0000027000027945 */ /* 0x000fe20003800000 */
[----:B------:R-:W-:Y:S02]  /*0df0*/  IMAD.U32 R5, RZ, RZ, UR8 ;  /* 0x00000008ff057e24 */ /* 0x000fe4000f8e00ff */
[----:B------:R-:W-:-:S03]  /*0e00*/  IMAD.U32 R33, RZ, RZ, UR9 ;  /* 0x00000009ff217e24 */ /* 0x000fc6000f8e00ff */
[----:B------:R-:W-:-:S04]  /*0e10*/  ISETP.GE.U32.AND P0, PT, R13, R5, PT ;  /* 0x000000050d00720c */ /* 0x000fc80003f06070 */
[----:B------:R-:W-:-:S13]  /*0e20*/  ISETP.GE.AND.EX P0, PT, R12, R33, PT, P0 ;  /* 0x000000210c00720c */ /* 0x000fda0003f06300 */
        /* <DEDUP_REMOVED lines=14> */
[----:B------:R-:W-:Y:S01]  /*0f10*/  SEL R11, R4, UR8, P0 ;  /* 0x00000008040b7c07 */ /* 0x000fe20008000000 */
[----:B------:R-:W-:Y:S01]  /*0f20*/  IMAD.MOV.U32 R4, RZ, RZ, R23 ;  /* 0x000000ffff047224 */ /* 0x000fe200078e0017 */
[----:B------:R-:W-:Y:S01]  /*0f30*/  SEL R10, R10, UR9, P0 ;  /* 0x000000090a0a7c07 */ /* 0x000fe20008000000 */
[----:B------:R-:W-:Y:S06]  /*0f40*/  BRA `(.L_x_73) ;  /* 0x0000000000407947 */ /* 0x000fec0003800000 */
.L_x_72:
[----:B------:R-:W-:Y:S01]  /*0f50*/  ULDC.64 UR8, c[0x0][0x270] ;  /* 0x00009c0000087ab9 */ /* 0x000fe20000000a00 */
[----:B------:R-:W-:Y:S01]  /*0f60*/  ISETP.GT.U32.AND P1, PT, R27, R20, PT ;  /* 0x000000141b00720c */ /* 0x000fe20003f24070 */
[----:B------:R-:W-:Y:S02]  /*0f70*/  IMAD.U32 R31, RZ, RZ, UR8 ;  /* 0x00000008ff1f7e24 */ /* 0x000fe4000f8e00ff */
[----:B------:R-:W-:-:S03]  /*0f80*/  IMAD.U32 R36, RZ, RZ, UR9 ;  /* 0x00000009ff247e24 */ /* 0x000fc6000f8e00ff */
[----:B------:R-:W-:-:S04]  /*0f90*/  ISETP.NE.U32.AND P0, PT, R30, R31, PT ;  /* 0x0000001f1e00720c */ /* 0x000fc80003f05070 */
[----:B------:R-:W-:-:S04]  /*0fa0*/  ISETP.NE.AND.EX P0, PT, R25, R36, PT, P0 ;  /* 0x000000241900720c */ /* 0x000fc80003f05300 */
        /* <DEDUP_REMOVED lines=10> */
.L_x_73:
[----:B------:R-:W-:Y:S05]  /*1050*/  BSYNC B2 ;  /* 0x0000000000027941 */ /* 0x000fea0003800000 */
.L_x_71:
[----:B------:R-:W-:Y:S01]  /*1060*/  LOP3.LUT P0, RZ, R16, 0xff, RZ, 0xc0, !PT ;  /* 0x000000ff10ff7812 */ /* 0x000fe2000780c0ff */
[----:B------:R-:W-:Y:S01]  /*1070*/  BSSY B2, `(.L_x_70) ;  /* 0x0000039000027945 */ /* 0x000fe20003800000 */
[----:B------:R-:W-:Y:S02]  /*1080*/  IMAD.MOV.U32 R20, RZ, RZ, R29 ;  /* 0x000000ffff147224 */ /* 0x000fe400078e001d */
[----:B------:R-:W-:Y:S02]  /*1090*/  IMAD.MOV.U32 R22, RZ, RZ, R17 ;  /* 0x000000ffff167224 */ /* 0x000fe400078e0011 */
[----:B------:R-:W-:-:S07]  /*10a0*/  IMAD.MOV.U32 R23, RZ, RZ, R4 ;  /* 0x000000ffff177224 */ /* 0x000fce00078e0004 */
        /* <DEDUP_REMOVED lines=27> */
[----:B------:R-:W0:Y:S01]  /*1260*/  LDC R4, c[0x0][0x268] ;  /* 0x00009a00ff047b82 */ /* 0x000e220000000800 */
[----:B------:R-:W-:Y:S01]  /*1270*/  IMAD R20, R28, R5, RZ ;  /* 0x000000051c147224 */ /* 0x000fe200078e02ff */
[----:B------:R-:W-:Y:S03]  /*1280*/  BSSY B4, `(.L_x_77) ;  /* 0x0000011000047945 */ /* 0x000fe60003800000 */
[----:B------:R-:W-:-:S03]  /*1290*/  IMAD R33, R14, R33, R20 ;  /* 0x000000210e217224 */ /* 0x000fc600078e0214 */
[----:B------:R-:W1:Y:S04]  /*12a0*/  LDC.64 R16, c[0x0][0x238] ;  /* 0x00008e00ff107b82 */ /* 0x000e680000000a00 */
.L_x_78:
[----:B------:R-:W-:Y:S01]  /*12b0*/  IMAD.MOV.U32 R20, RZ, RZ, R34 ;  /* 0x000000ffff147224 */ /* 0x000fe200078e0022 */
[----:B------:R-:W-:Y:S01]  /*12c0*/  IADD3 R34, P1, R34, 0x1, RZ ;  /* 0x0000000122227810 */ /* 0x000fe20007f3e0ff */
[----:B------:R-:W-:Y:S02]  /*12d0*/  IMAD.MOV.U32 R21, RZ, RZ, R35 ;  /* 0x000000ffff157224 */ /* 0x000fe400078e0023 */
[----:B------:R-:W-:-:S04]  /*12e0*/  IMAD.WIDE.U32 R22, R14, R5, R20 ;  /* 0x000000050e167225 */ /* 0x000fc800078e0014 */
[----:B------:R-:W-:Y:S01]  /*12f0*/  IMAD.IADD R21, R23, 0x1, R33 ;  /* 0x0000000117157824 */ /* 0x000fe200078e0221 */
[----:B-1----:R-:W-:Y:S01]  /*1300*/  LEA R20, P0, R22, R16, 0x2 ;  /* 0x0000001016147211 */ /* 0x002fe200078010ff */
[----:B------:R-:W-:-:S03]  /*1310*/  IMAD.X R35, RZ, RZ, R35, P1 ;  /* 0x000000ffff237224 */ /* 0x000fc600008e0623 */
[----:B------:R-:W-:-:S05]  /*1320*/  LEA.HI.X R21, R22, R17, R21, 0x2, P0 ;  /* 0x0000001116157211 */ /* 0x000fca00000f1415 */
[----:B------:R0:W-:Y:S02]  /*1330*/  STG.E desc[UR14][R20.64], R29 ;  /* 0x0000001d14007986 */ /* 0x0001e4000c10190e */
[----:B0-----:R-:W-:-:S05]  /*1340*/  IMAD.IADD R29, R29, 0x1, R4 ;  /* 0x000000011d1d7824 */ /* 0x001fca00078e0204 */
[----:B------:R-:W-:Y:S02]  /*1350*/  ISETP.GE.U32.AND P0, PT, R29, R32, PT ;  /* 0x000000201d00720c */ /* 0x000fe40003f06070 */
[----:B------:R-:W-:-:S04]  /*1360*/  SHF.R.S32.HI R22, RZ, 0x1f, R29 ;  /* 0x0000001fff167819 */ /* 0x000fc8000001141d */
[----:B------:R-:W-:-:S13]  /*1370*/  ISETP.GE.AND.EX P0, PT, R22, R31, PT, P0 ;  /* 0x0000001f1600720c */ /* 0x000fda0003f06300 */
[----:B------:R-:W-:Y:S05]  /*1380*/  @!P0 BRA `(.L_x_78) ;  /* 0xfffffffc00c88947 */ /* 0x000fea000383ffff */
[----:B------:R-:W-:Y:S05]  /*1390*/  BSYNC B4 ;  /* 0x0000000000047941 */ /* 0x000fea0003800000 */
.L_x_77:
[----:B------:R-:W-:Y:S05]  /*13a0*/  BSYNC B3 ;  /* 0x0000000000037941 */ /* 0x000fea0003800000 */
.L_x_76:
[----:B------:R-:W-:Y:S01]  /*13b0*/  IADD3 R20, P0, R11, -R2, RZ ;  /* 0x800000020b147210 */ /* 0x000fe20007f1e0ff */
[----:B------:R-:W-:Y:S01]  /*13c0*/  IMAD.MOV.U32 R22, RZ, RZ, R11 ;  /* 0x000000ffff167224 */ /* 0x000fe200078e000b */
[----:B------:R-:W-:Y:S01]  /*13d0*/  PRMT R16, RZ, 0x7610, R16 ;  /* 0x00007610ff107816 */ /* 0x000fe20000000010 */
[----:B------:R-:W-:Y:S02]  /*13e0*/  IMAD.MOV.U32 R23, RZ, RZ, R10 ;  /* 0x000000ffff177224 */ /* 0x000fe400078e000a */
[----:B------:R-:W-:-:S08]  /*13f0*/  IMAD.X R21, R10, 0x1, ~R3, P0 ;  /* 0x000000010a157824 */ /* 0x000fd000000e0e03 */
.L_x_75:
[----:B------:R-:W-:Y:S05]  /*1400*/  BSYNC B2 ;  /* 0x0000000000027941 */ /* 0x000fea0003800000 */
.L_x_70:
[----:B------:R-:W-:Y:S05]  /*1410*/  BSYNC B1 ;  /* 0x0000000000017941 */ /* 0x000fea0003800000 */
.L_x_64:
[----:B------:R-:W-:Y:S05]  /*1420*/  BRA `(.L_x_79) ;  /* 0xfffffff400dc7947 */ /* 0x000fea000383ffff */
.L_x_63:
[----:B------:R-:W-:Y:S01]  /*1430*/  IMAD.U32 R5, RZ, RZ, UR16 ;  /* 0x00000010ff057e24 */ /* 0x000fe2000f8e00ff */
[----:B------:R-:W-:Y:S01]  /*1440*/  UIADD3 UR8, UP0, UR13, UR8, URZ ;  /* 0x000000080d087290 */ /* 0x000fe2000ff1e03f */
[----:B------:R-:W-:Y:S01]  /*1450*/  IMAD.U32 R0, RZ, RZ, UR17 ;  /* 0x00000011ff007e24 */ /* 0x000fe2000f8e00ff */
[----:B------:R-:W-:Y:S01]  /*1460*/  CS2R R6, SRZ ;  /* 0x0000000000067805 */ /* 0x000fe2000001ff00 */
[----:B------:R-:W-:Y:S01]  /*1470*/  IMAD.MOV.U32 R4, RZ, RZ, 0x1 ;  /* 0x00000001ff047424 */ /* 0x000fe200078e00ff */
[----:B------:R-:W-:Y:S01]  /*1480*/  IADD3 R2, P0, P1, R5, UR13, R16 ;  /* 0x0000000d05027c10 */ /* 0x000fe2000f91e010 */
[----:B------:R-:W-:Y:S01]  /*1490*/  IMAD.MOV.U32 R3, RZ, RZ, RZ ;  /* 0x000000ffff037224 */ /* 0x000fe200078e00ff */
[----:B------:R-:W-:Y:S02]  /*14a0*/  CS2R R34, SRZ ;  /* 0x0000000000227805 */ /* 0x000fe4000001ff00 */
[----:B------:R-:W-:Y:S01]  /*14b0*/  PRMT R24, RZ, 0x7610, R24 ;  /* 0x00007610ff187816 */ /* 0x000fe20000000018 */
[----:B------:R-:W-:-:S02]  /*14c0*/  UIADD3.X UR9, UR10, UR9, URZ, UP0, !UPT ;  /* 0x000000090a097290 */ /* 0x000fc400087fe43f */
[----:B------:R-:W-:-:S10]  /*14d0*/  IADD3.X R0, R0, UR10, R29, P0, P1 ;  /* 0x0000000a00007c10 */ /* 0x000fd400087e241d */
.L_x_97:
        /* <DEDUP_REMOVED lines=19> */
.L_x_83:
[----:B------:R-:W-:Y:S05]  /*1610*/  BSYNC B2 ;  /* 0x0000000000027941 */ /* 0x000fea0003800000 */
.L_x_82:
        /* <DEDUP_REMOVED lines=13> */
.L_x_85:
[----:B------:R-:W-:Y:S05]  /*16f0*/  BSYNC B2 ;  /* 0x0000000000027941 */ /* 0x000fea0003800000 */
.L_x_84:
[----:B------:R-:W-:Y:S05]  /*1700*/  BRA `(.L_x_86) ;  /* 0x00000008004c7947 */ /* 0x000fea0003800000 */
.L_x_81:
[----:B------:R-:W-:Y:S01]  /*1710*/  ULDC.64 UR10, c[0x0][0x278] ;  /* 0x00009e00000a7ab9 */ /* 0x000fe20000000a00 */
[----:B------:R-:W-:Y:S01]  /*1720*/  IMAD.U32 R32, RZ, RZ, UR13 ;  /* 0x0000000dff207e24 */ /* 0x000fe2000f8e00ff */
[----:B------:R-:W-:Y:S01]  /*1730*/  BSSY B2, `(.L_x_87) ;  /* 0x0000055000027945 */ /* 0x000fe20003800000 */
[----:B------:R-:W-:Y:S02]  /*1740*/  IMAD.U32 R5, RZ, RZ, UR10 ;  /* 0x0000000aff057e24 */ /* 0x000fe4000f8e00ff */
[----:B------:R-:W-:Y:S01]  /*1750*/  IMAD.U32 R33, RZ, RZ, UR11 ;  /* 0x0000000bff217e24 */ /* 0x000fe2000f8e00ff */
[----:B------:R-:W-:Y:S02]  /*1760*/  SHF.R.S32.HI R32, RZ, 0x1f, R32 ;  /* 0x0000001fff207819 */ /* 0x000fe40000011420 */
[----:B------:R-:W-:-:S04]  /*1770*/  ISETP.GE.U32.AND P0, PT, R13, R5, PT ;  /* 0x000000050d00720c */ /* 0x000fc80003f06070 */
[----:B------:R-:W-:-:S13]  /*1780*/  ISETP.GE.AND.EX P0, PT, R12, R33, PT, P0 ;  /* 0x000000210c00720c */ /* 0x000fda0003f06300 */
[----:B------:R-:W-:Y:S05]  /*1790*/  @P0 BRA `(.L_x_88) ;  /* 0x0000000000540947 */ /* 0x000fea0003800000 */
[----:B------:R-:W-:-:S04]  /*17a0*/  LEA R18, P0, R13, UR5, 0x2 ;  /* 0x000000050d127c11 */ /* 0x000fc8000f8010ff */
[----:B------:R-:W-:-:S06]  /*17b0*/  LEA.HI.X R19, R13, UR7, R12, 0x2, P0 ;  /* 0x000000070d137c11 */ /* 0x000fcc00080f140c */
        /* <DEDUP_REMOVED lines=19> */
.L_x_88:
[----:B------:R-:W-:Y:S01]  /*18f0*/  ULDC.64 UR10, c[0x0][0x270] ;  /* 0x00009c00000a7ab9 */ /* 0x000fe20000000a00 */
[----:B------:R-:W-:Y:S01]  /*1900*/  PLOP3.LUT P0, PT, PT, PT, PT, 0x80, 0x0 ;  /* 0x000000000000781c */ /* 0x000fe20003f0f070 */
[----:B------:R-:W-:Y:S02]  /*1910*/  IMAD.U32 R31, RZ, RZ, UR10 ;  /* 0x0000000aff1f7e24 */ /* 0x000fe4000f8e00ff */
[----:B------:R-:W-:-:S03]  /*1920*/  IMAD.U32 R36, RZ, RZ, UR11 ;  /* 0x0000000bff247e24 */ /* 0x000fc6000f8e00ff */
[----:B------:R-:W-:-:S04]  /*1930*/  ISETP.NE.U32.AND P1, PT, R4, R31, PT ;  /* 0x0000001f0400720c */ /* 0x000fc80003f25070 */
[----:B------:R-:W-:-:S13]  /*1940*/  ISETP.NE.AND.EX P1, PT, R3, R36, PT, P1 ;  /* 0x000000240300720c */ /* 0x000fda0003f25310 */
[----:B------:R-:W-:Y:S05]  /*1950*/  @!P1 BREAK B2 ;  /* 0x0000000000029942 */ /* 0x000fea0003800000 */
[----:B------:R-:W-:Y:S05]  /*1960*/  @!P1 BREAK B1 ;  /* 0x0000000000019942 */ /* 0x000fea0003800000 */
[----:B------:R-:W-:Y:S05]  /*1970*/  @!P1 BRA `(.L_x_74) ;  /* 0x0000000400b89947 */ /* 0x000fea0003800000 */
[----:B------:R-:W-:Y:S01]  /*1980*/  ISETP.GE.U32.AND P0, PT, R20, UR13, PT ;  /* 0x0000000d14007c0c */ /* 0x000fe2000bf06070 */
[----:B------:R-:W-:Y:S01]  /*1990*/  BSSY B3, `(.L_x_89) ;  /* 0x000002e000037945 */ /* 0x000fe20003800000 */
[----:B------:R-:W-:Y:S02]  /*19a0*/  IMAD.MOV.U32 R24, RZ, RZ, 0x1 ;  /* 0x00000001ff187424 */ /* 0x000fe400078e00ff */
[----:B------:R-:W-:Y:S01]  /*19b0*/  ISETP.GE.AND.EX P0, PT, R21, R32, PT, P0 ;  /* 0x000000201500720c */ /* 0x000fe20003f06300 */
[----:B------:R-:W-:Y:S02]  /*19c0*/  IMAD.U32 R37, RZ, RZ, UR13 ;  /* 0x0000000dff257e24 */ /* 0x000fe4000f8e00ff */
[----:B------:R-:W-:Y:S02]  /*19d0*/  IMAD.MOV.U32 R36, RZ, RZ, R32 ;  /* 0x000000ffff247224 */ /* 0x000fe400078e0020 */
[----:B------:R-:W-:Y:S02]  /*19e0*/  IMAD.U32 R30, RZ, RZ, UR8 ;  /* 0x00000008ff1e7e24 */ /* 0x000fe4000f8e00ff */
[----:B------:R-:W-:-:S06]  /*19f0*/  IMAD.U32 R31, RZ, RZ, UR9 ;  /* 0x00000009ff1f7e24 */ /* 0x000fcc000f8e00ff */
[----:B------:R-:W-:Y:S05]  /*1a00*/  @P0 BRA `(.L_x_90) ;  /* 0x0000000000980947 */ /* 0x000fea0003800000 */
[C---:B------:R-:W-:Y:S01]  /*1a10*/  ISETP.LT.U32.AND P0, PT, R22.reuse, UR13, PT ;  /* 0x0000000d16007c0c */ /* 0x040fe2000bf01070 */
[----:B------:R-:W-:Y:S01]  /*1a20*/  IMAD.MOV.U32 R24, RZ, RZ, 0x1 ;  /* 0x00000001ff187424 */ /* 0x000fe200078e00ff */
[----:B------:R-:W-:Y:S01]  /*1a30*/  SHF.R.S32.HI R18, RZ, 0x1f, R20 ;  /* 0x0000001fff127819 */ /* 0x000fe20000011414 */
[----:B------:R-:W-:Y:S01]  /*1a40*/  IMAD.U32 R37, RZ, RZ, UR13 ;  /* 0x0000000dff257e24 */ /* 0x000fe2000f8e00ff */
[CC--:B------:R-:W-:Y:S01]  /*1a50*/  ISETP.LT.AND.EX P0, PT, R23.reuse, R32.reuse, PT, P0 ;  /* 0x000000201700720c */ /* 0x0c0fe20003f01300 */
[----:B------:R-:W-:Y:S02]  /*1a60*/  IMAD.MOV.U32 R36, RZ, RZ, R32 ;  /* 0x000000ffff247224 */ /* 0x000fe400078e0020 */
[----:B------:R-:W-:Y:S01]  /*1a70*/  IMAD.U32 R30, RZ, RZ, UR8 ;  /* 0x00000008ff1e7e24 */ /* 0x000fe2000f8e00ff */
[----:B------:R-:W-:Y:S01]  /*1a80*/  SEL R21, R22, UR13, P0 ;  /* 0x0000000d16157c07 */ /* 0x000fe20008000000 */
[----:B------:R-:W-:Y:S01]  /*1a90*/  IMAD.U32 R31, RZ, RZ, UR9 ;  /* 0x00000009ff1f7e24 */ /* 0x000fe2000f8e00ff */
[----:B------:R-:W-:-:S02]  /*1aa0*/  SEL R25, R23, R32, P0 ;  /* 0x0000002017197207 */ /* 0x000fc40000000000 */
[----:B------:R-:W-:-:S04]  /*1ab0*/  ISETP.GE.U32.AND P0, PT, R20, R21, PT ;  /* 0x000000151400720c */ /* 0x000fc80003f06070 */
[----:B------:R-:W-:-:S13]  /*1ac0*/  ISETP.GE.AND.EX P0, PT, R18, R25, PT, P0 ;  /* 0x000000191200720c */ /* 0x000fda0003f06300 */
[----:B------:R-:W-:Y:S05]  /*1ad0*/  @P0 BRA `(.L_x_90) ;  /* 0x0000000000640947 */ /* 0x000fea0003800000 */
[----:B------:R-:W-:Y:S01]  /*1ae0*/  BSSY B4, `(.L_x_91) ;  /* 0x0000013000047945 */ /* 0x000fe20003800000 */
.L_x_92:
[----:B------:R-:W-:Y:S01]  /*1af0*/  IMAD.MOV.U32 R18, RZ, RZ, R34 ;  /* 0x000000ffff127224 */ /* 0x000fe200078e0022 */
[----:B------:R-:W-:Y:S01]  /*1b00*/  ULDC.64 UR10, c[0x0][0x238] ;  /* 0x00008e00000a7ab9 */ /* 0x000fe20000000a00 */
[----:B------:R-:W-:Y:S01]  /*1b10*/  IMAD.MOV.U32 R19, RZ, RZ, R35 ;  /* 0x000000ffff137224 */ /* 0x000fe200078e0023 */
[----:B------:R-:W-:Y:S01]  /*1b20*/  IADD3 R34, P1, R34, 0x1, RZ ;  /* 0x0000000122227810 */ /* 0x000fe20007f3e0ff */
[-C--:B------:R-:W-:Y:S02]  /*1b30*/  IMAD R24, R28, R5.reuse, RZ ;  /* 0x000000051c187224 */ /* 0x080fe400078e02ff */
[----:B------:R-:W-:-:S04]  /*1b40*/  IMAD.WIDE.U32 R22, R14, R5, R18 ;  /* 0x000000050e167225 */ /* 0x000fc800078e0012 */
[----:B------:R-:W-:Y:S01]  /*1b50*/  IMAD R19, R14, R33, R24 ;  /* 0x000000210e137224 */ /* 0x000fe200078e0218 */
[----:B------:R-:W-:Y:S01]  /*1b60*/  LEA R18, P0, R22, UR10, 0x2 ;  /* 0x0000000a16127c11 */ /* 0x000fe2000f8010ff */
[----:B------:R-:W-:Y:S01]  /*1b70*/  ULDC UR10, c[0x0][0x268] ;  /* 0x00009a00000a7ab9 */ /* 0x000fe20000000800 */
[----:B------:R-:W-:Y:S02]  /*1b80*/  IMAD.X R35, RZ, RZ, R35, P1 ;  /* 0x000000ffff237224 */ /* 0x000fe400008e0623 */
        /* <DEDUP_REMOVED lines=9> */
.L_x_91:
[----:B------:R-:W-:Y:S02]  /*1c20*/  IMAD.MOV.U32 R24, RZ, RZ, 0x1 ;  /* 0x00000001ff187424 */ /* 0x000fe400078e00ff */
[----:B------:R-:W-:Y:S02]  /*1c30*/  IMAD.U32 R37, RZ, RZ, UR13 ;  /* 0x0000000dff257e24 */ /* 0x000fe4000f8e00ff */
[----:B------:R-:W-:Y:S02]  /*1c40*/  IMAD.MOV.U32 R36, RZ, RZ, R32 ;  /* 0x000000ffff247224 */ /* 0x000fe400078e0020 */
[----:B------:R-:W-:Y:S02]  /*1c50*/  IMAD.U32 R30, RZ, RZ, UR8 ;  /* 0x00000008ff1e7e24 */ /* 0x000fe4000f8e00ff */
[----:B------:R-:W-:-:S07]  /*1c60*/  IMAD.U32 R31, RZ, RZ, UR9 ;  /* 0x00000009ff1f7e24 */ /* 0x000fce000f8e00ff */
.L_x_90:
[----:B------:R-:W-:Y:S05]  /*1c70*/  BSYNC B3 ;  /* 0x0000000000037941 */ /* 0x000fea0003800000 */
.L_x_89:
[----:B------:R-:W-:Y:S05]  /*1c80*/  BSYNC B2 ;  /* 0x0000000000027941 */ /* 0x000fea0003800000 */
.L_x_87:
        /* <DEDUP_REMOVED lines=17> */
[----:B------:R-:W-:Y:S01]  /*1da0*/  @!P1 IADD3 R22, P2, R30, R21, RZ ;  /* 0x000000151e169210 */ /* 0x000fe20007f5e0ff */
[----:B------:R-:W-:-:S04]  /*1db0*/  @!P1 IMAD.MOV.U32 R21, RZ, RZ, R36 ;  /* 0x000000ffff159224 */ /* 0x000fc800078e0024 */
[----:B------:R-:W-:Y:S02]  /*1dc0*/  @!P1 IMAD.X R23, R31, 0x1, R20, P2 ;  /* 0x000000011f179824 */ /* 0x000fe400010e0614 */
[----:B------:R-:W-:Y:S01]  /*1dd0*/  @!P1 IMAD.MOV.U32 R20, RZ, RZ, R37 ;  /* 0x000000ffff149224 */ /* 0x000fe200078e0025 */
[----:B------:R-:W-:Y:S06]  /*1de0*/  @!P1 BRA `(.L_x_93) ;  /* 0x0000000000909947 */ /* 0x000fec0003800000 */
[----:B------:R-:W-:Y:S01]  /*1df0*/  ISETP.GE.U32.AND P0, PT, R37, UR13, PT ;  /* 0x0000000d25007c0c */ /* 0x000fe2000bf06070 */
[----:B------:R-:W-:Y:S03]  /*1e00*/  BSSY B3, `(.L_x_94) ;  /* 0x000001d000037945 */ /* 0x000fe60003800000 */
[----:B------:R-:W-:-:S13]  /*1e10*/  ISETP.GE.AND.EX P0, PT, R36, R32, PT, P0 ;  /* 0x000000202400720c */ /* 0x000fda0003f06300 */
[----:B------:R-:W-:Y:S05]  /*1e20*/  @P0 BRA `(.L_x_95) ;  /* 0x0000000000680947 */ /* 0x000fea0003800000 */
[----:B------:R-:W-:Y:S02]  /*1e30*/  ISETP.LT.U32.AND P0, PT, R30, UR13, PT ;  /* 0x0000000d1e007c0c */ /* 0x000fe4000bf01070 */
[----:B------:R-:W-:Y:S02]  /*1e40*/  SHF.R.S32.HI R20, RZ, 0x1f, R37 ;  /* 0x0000001fff147819 */ /* 0x000fe40000011425 */
[----:B------:R-:W-:-:S04]  /*1e50*/  ISETP.LT.AND.EX P0, PT, R31, R32, PT, P0 ;  /* 0x000000201f00720c */ /* 0x000fc80003f01300 */
[----:B------:R-:W-:Y:S02]  /*1e60*/  SEL R30, R30, UR13, P0 ;  /* 0x0000000d1e1e7c07 */ /* 0x000fe40008000000 */
[----:B------:R-:W-:Y:S02]  /*1e70*/  SEL R31, R31, R32, P0 ;  /* 0x000000201f1f7207 */ /* 0x000fe40000000000 */
        /* <DEDUP_REMOVED lines=8> */
.L_x_96:
[----:B------:R-:W-:Y:S01]  /*1f00*/  IMAD.WIDE.U32 R22, R14, R5, R34 ;  /* 0x000000050e167225 */ /* 0x000fe200078e0022 */
[----:B------:R-:W-:-:S03]  /*1f10*/  IADD3 R34, P1, R34, 0x1, RZ ;  /* 0x0000000122227810 */ /* 0x000fc60007f3e0ff */
        /* <DEDUP_REMOVED lines=11> */
.L_x_95:
[----:B------:R-:W-:Y:S05]  /*1fd0*/  BSYNC B3 ;  /* 0x0000000000037941 */ /* 0x000fea0003800000 */
.L_x_94:
[----:B------:R-:W-:Y:S01]  /*1fe0*/  IADD3 R20, P0, R11, -R18, RZ ;  /* 0x800000120b147210 */ /* 0x000fe20007f1e0ff */
[----:B------:R-:W-:Y:S01]  /*1ff0*/  IMAD.MOV.U32 R22, RZ, RZ, R11 ;  /* 0x000000ffff167224 */ /* 0x000fe200078e000b */
[----:B------:R-:W-:Y:S01]  /*2000*/  PRMT R24, RZ, 0x7610, R24 ;  /* 0x00007610ff187816 */ /* 0x000fe20000000018 */
[----:B------:R-:W-:Y:S02]  /*2010*/  IMAD.MOV.U32 R23, RZ, RZ, R10 ;  /* 0x000000ffff177224 */ /* 0x000fe400078e000a */
[----:B------:R-:W-:-:S08]  /*2020*/  IMAD.X R21, R10, 0x1, ~R19, P0 ;  /* 0x000000010a157824 */ /* 0x000fd000000e0e13 */
.L_x_93:
[----:B------:R-:W-:Y:S05]  /*2030*/  BSYNC B2 ;  /* 0x0000000000027941 */ /* 0x000fea0003800000 */
.L_x_86:
[----:B------:R-:W-:Y:S05]  /*2040*/  BSYNC B1 ;  /* 0x0000000000017941 */ /* 0x000fea0003800000 */
.L_x_80:
[----:B------:R-:W-:Y:S05]  /*2050*/  BRA `(.L_x_97) ;  /* 0xfffffff400207947 */ /* 0x000fea000383ffff */
.L_x_74:
[----:B------:R-:W-:Y:S05]  /*2060*/  BSYNC B0 ;  /* 0x0000000000007941 */ /* 0x000fea0003800000 */
.L_x_62:
[----:B------:R-:W-:Y:S05]  /*2070*/  WARPSYNC.ALL ;  /* 0x0000000000007948 */ /* 0x000fea0003800000 */
[----:B------:R-:W-:Y:S01]  /*2080*/  ULDC.U8 UR4, c[0x0][0x280] ;  /* 0x0000a00000047ab9 */ /* 0x000fe20000000000 */
[----:B------:R-:W-:Y:S02]  /*2090*/  USHF.R.S32.HI UR10, URZ, 0x1f, UR13 ;  /* 0x0000001f3f0a7899 */ /* 0x000fe4000801140d */
        /* <DEDUP_REMOVED lines=8> */
[-C--:B------:R-:W-:Y:S01]  /*2120*/  IMAD R9, R28, R31.reuse, RZ ;  /* 0x0000001f1c097224 */ /* 0x080fe200078e02ff */
[----:B------:R-:W-:Y:S01]  /*2130*/  ULDC.64 UR4, c[0x0][0x248] ;  /* 0x0000920000047ab9 */ /* 0x000fe20000000a00 */
[----:B------:R-:W-:-:S04]  /*2140*/  IMAD.WIDE.U32 R2, R14, R31, R6 ;  /* 0x0000001f0e027225 */ /* 0x000fc800078e0006 */
[----:B------:R-:W-:Y:S01]  /*2150*/  IMAD R9, R14, R36, R9 ;  /* 0x000000240e097224 */ /* 0x000fe200078e0209 */
[----:B------:R-:W-:Y:S01]  /*2160*/  LEA R8, P0, R2, UR4, 0x2 ;  /* 0x0000000402087c11 */ /* 0x000fe2000f8010ff */
[----:B------:R-:W-:Y:S02]  /*2170*/  VIADD R6, R6, 0x1 ;  /* 0x0000000106067836 */ /* 0x000fe40000000000 */
[----:B------:R-:W-:-:S05]  /*2180*/  IMAD.IADD R3, R9, 0x1, R3 ;  /* 0x0000000109037824 */ /* 0x000fca00078e0203 */
[----:B------:R-:W-:-:S05]  /*2190*/  LEA.HI.X R9, R2, UR5, R3, 0x2, P0 ;  /* 0x0000000502097c11 */ /* 0x000fca00080f1403 */
[----:B------:R0:W-:Y:S02]  /*21a0*/  STG.E desc[UR14][R8.64], R27 ;  /* 0x0000001b08007986 */ /* 0x0001e4000c10190e */
.L_x_99:
[----:B------:R-:W-:Y:S05]  /*21b0*/  BSYNC B0 ;  /* 0x0000000000007941 */ /* 0x000fea0003800000 */
.L_x_98:
        /* <DEDUP_REMOVED lines=10> */
[----:B------:R-:W1:Y:S01]  /*2260*/  LDC R13, c[0x0][0x268] ;  /* 0x00009a00ff0d7b82 */ /* 0x000e620000000800 */
[----:B------:R-:W-:Y:S01]  /*2270*/  IMAD R28, R28, R5, RZ ;  /* 0x000000051c1c7224 */ /* 0x000fe200078e02ff */
[----:B------:R-:W-:Y:S03]  /*2280*/  BSSY B1, `(.L_x_101) ;  /* 0x0000012000017945 */ /* 0x000fe60003800000 */
[----:B------:R-:W-:-:S03]  /*2290*/  IMAD R33, R14, R33, R28 ;  /* 0x000000210e217224 */ /* 0x000fc600078e021c */
[----:B------:R-:W2:Y:S04]  /*22a0*/  LDC.64 R2, c[0x0][0x238] ;  /* 0x00008e00ff027b82 */ /* 0x000ea80000000a00 */
.L_x_102:
[----:B0-----:R-:W-:Y:S01]  /*22b0*/  IMAD.MOV.U32 R8, RZ, RZ, R34 ;  /* 0x000000ffff087224 */ /* 0x001fe200078e0022 */
        /* <DEDUP_REMOVED lines=15> */
.L_x_101:
[----:B------:R-:W-:Y:S05]  /*23b0*/  BSYNC B0 ;  /* 0x0000000000007941 */ /* 0x000fea0003800000 */
.L_x_100:
[----:B------:R-:W1:Y:S01]  /*23c0*/  S2UR UR6, SR_CTAID.Y ;  /* 0x00000000000679c3 */ /* 0x000e620000002600 */
[----:B------:R-:W2:Y:S01]  /*23d0*/  S2R R2, SR_TID.X ;  /* 0x0000000000027919 */ /* 0x000ea20000002100 */
[----:B------:R-:W-:Y:S01]  /*23e0*/  ULDC.64 UR8, c[0x0][0x250] ;  /* 0x0000940000087ab9 */ /* 0x000fe20000000a00 */
[----:B------:R-:W2:Y:S05]  /*23f0*/  S2R R3, SR_CTAID.Z ;  /* 0x0000000000037919 */ /* 0x000eaa0000002700 */
[----:B------:R-:W3:Y:S08]  /*2400*/  S2UR UR4, SR_CTAID.X ;  /* 0x00000000000479c3 */ /* 0x000ef00000002500 */
[----:B------:R-:W4:Y:S01]  /*2410*/  LDC.64 R4, c[0x0][0x258] ;  /* 0x00009600ff047b82 */ /* 0x000f220000000a00 */
[----:B-1----:R-:W-:-:S04]  /*2420*/  USHF.R.S32.HI UR7, URZ, 0x1f, UR6 ;  /* 0x0000001f3f077899 */ /* 0x002fc80008011406 */
[----:B------:R-:W-:Y:S02]  /*2430*/  UIMAD UR7, UR7, UR8, URZ ;  /* 0x00000008070772a4 */ /* 0x000fe4000f8e023f */
[----:B---3--:R-:W-:Y:S02]  /*2440*/  USHF.R.S32.HI UR5, URZ, 0x1f, UR4 ;  /* 0x0000001f3f057899 */ /* 0x008fe40008011404 */
[----:B------:R-:W-:Y:S02]  /*2450*/  UIMAD UR7, UR6, UR9, UR7 ;  /* 0x00000009060772a4 */ /* 0x000fe4000f8e0207 */
[----:B------:R-:W-:-:S04]  /*2460*/  UIMAD.WIDE.U32 UR4, UR6, UR8, UR4 ;  /* 0x00000008060472a5 */ /* 0x000fc8000f8e0004 */
[----:B------:R-:W-:-:S03]  /*2470*/  UIADD3 UR7, UR5, UR7, URZ ;  /* 0x0000000705077290 */ /* 0x000fc6000fffe03f */
[----:B------:R-:W-:Y:S02]  /*2480*/  ULDC UR5, c[0x0][0x0] ;  /* 0x0000000000057ab9 */ /* 0x000fe40000000800 */
[----:B--2---:R-:W-:Y:S02]  /*2490*/  IMAD R2, R3, UR5, R2 ;  /* 0x0000000503027c24 */ /* 0x004fe4000f8e0202 */
[C---:B----4-:R-:W-:Y:S01]  /*24a0*/  IMAD R0, R4.reuse, UR7, RZ ;  /* 0x0000000704007c24 */ /* 0x050fe2000f8e02ff */
        /* <DEDUP_REMOVED lines=15> */
.L_x_103:
        /* <DEDUP_REMOVED lines=14> */
.L_x_105:


//--------------------- .nv.shared.reserved.0     --------------------------
	.section	.nv.shared.reserved.0,"aw",@nobits
	.weak		__nv_reservedSMEM_offset_0_alias
	.size		__nv_reservedSMEM_offset_0_alias, 0, 0
	.other		__nv_reservedSMEM_offset_0_alias,@"STO_CUDA_RESERVED_SHARED STV_DEFAULT"
__nv_reservedSMEM_offset_0_alias:
	.zero		0


//--------------------- .nv.global                --------------------------
	.section	.nv.global,"aw",@nobits
.nv.global:
	.type		_ZN54_INTERNAL_9225101d_23_vertical_slash_index_cu_e44355d24cuda3std3__48in_placeE,@object
	.size		_ZN54_INTERNAL_9225101d_23_vertical_slash_index_cu_e44355d24cuda3std3__48in_placeE,(_ZN54_INTERNAL_9225101d_23_vertical_slash_index_cu_e44355d24cuda3std6ranges3__45__cpo8distanceE - _ZN54_INTERNAL_9225101d_23_vertical_slash_index_cu_e44355d24cuda3std3__48in_placeE)
_ZN54_INTERNAL_9225101d_23_vertical_slash_index_cu_e44355d24cuda3std3__48in_placeE:
	.zero		1
	.type		_ZN54_INTERNAL_9225101d_23_vertical_slash_index_cu_e44355d24cuda3std6ranges3__45__cpo8distanceE,@object
	.size		_ZN54_INTERNAL_9225101d_23_vertical_slash_index_cu_e44355d24cuda3std6ranges3__45__cpo8distanceE,(_ZN54_INTERNAL_9225101d_23_vertical_slash_index_cu_e44355d24cuda3std3__45__cpo6cbeginE - _ZN54_INTERNAL_9225101d_23_vertical_slash_index_cu_e44355d24cuda3std6ranges3__45__cpo8distanceE)
_ZN54_INTERNAL_9225101d_23_vertical_slash_index_cu_e44355d24cuda3std6ranges3__45__cpo8distanceE:
	.zero		1
	.type		_ZN54_INTERNAL_9225101d_23_vertical_slash_index_cu_e44355d24cuda3std3__45__cpo6cbeginE,@object
	.size		_ZN54_INTERNAL_9225101d_23_vertical_slash_index_cu_e44355d24cuda3std3__45__cpo6cbeginE,(_ZN54_INTERNAL_9225101d_23_vertical_slash_index_cu_e44355d24cuda3std6ranges3__45__cpo7advanceE - _ZN54_INTERNAL_9225101d_23_vertical_slash_index_cu_e44355d24cuda3std3__45__cpo6cbeginE)
_ZN54_INTERNAL_9225101d_23_vertical_slash_index_cu_e44355d24cuda3std3__45__cpo6cbeginE:
	.zero		1
	.type		_ZN54_INTERNAL_9225101d_23_vertical_slash_index_cu_e44355d24cuda3std6ranges3__45__cpo7advanceE,@object
	.size		_ZN54_INTERNAL_9225101d_23_vertical_slash_index_cu_e44355d24cuda3std6ranges3__45__cpo7advanceE,(_ZN54_INTERNAL_9225101d_23_vertical_slash_index_cu_e44355d24cuda3std3__45__cpo7crbeginE - _ZN54_INTERNAL_9225101d_23_vertical_slash_index_cu_e44355d24cuda3std6ranges3__45__cpo7advanceE)
_ZN54_INTERNAL_9225101d_23_vertical_slash_index_cu_e44355d24cuda3std6ranges3__45__cpo7advanceE:
	.zero		1
	.type		_ZN54_INTERNAL_9225101d_23_vertical_slash_index_cu_e44355d24cuda3std3__45__cpo7crbeginE,@object
	.size		_ZN54_INTERNAL_9225101d_23_vertical_slash_index_cu_e44355d24cuda3std3__45__cpo7crbeginE,(_ZN54_INTERNAL_9225101d_23_vertical_slash_index_cu_e44355d24cuda3std6ranges3__45__cpo4dataE - _ZN54_INTERNAL_9225101d_23_vertical_slash_index_cu_e44355d24cuda3std3__45__cpo7crbeginE)
_ZN54_INTERNAL_9225101d_23_vertical_slash_index_cu_e44355d24cuda3std3__45__cpo7crbeginE:
	.zero		1
	.type		_ZN54_INTERNAL_9225101d_23_vertical_slash_index_cu_e44355d24cuda3std6ranges3__45__cpo4dataE,@object
	.size		_ZN54_INTERNAL_9225101d_23_vertical_slash_index_cu_e44355d24cuda3std6ranges3__45__cpo4dataE,(_ZN54_INTERNAL_9225101d_23_vertical_slash_index_cu_e44355d24cuda3std6ranges3__45__cpo5beginE - _ZN54_INTERNAL_9225101d_23_vertical_slash_index_cu_e44355d24cuda3std6ranges3__45__cpo4dataE)
_ZN54_INTERNAL_9225101d_23_vertical_slash_index_cu_e44355d24cuda3std6ranges3__45__cpo4dataE:
	.zero		1
	.type		_ZN54_INTERNAL_9225101d_23_vertical_slash_index_cu_e44355d24cuda3std6ranges3__45__cpo5beginE,@object
	.size		_ZN54_INTERNAL_9225101d_23_vertical_slash_index_cu_e44355d24cuda3std6ranges3__45__cpo5beginE,(_ZN54_INTERNAL_9225101d_23_vertical_slash_index_cu_e44355d24cuda3std3__456_GLOBAL__N__9225101d_23_vertical_slash_index_cu_e44355d26ignoreE - _ZN54_INTERNAL_9225101d_23_vertical_slash_index_cu_e44355d24cuda3std6ranges3__45__cpo5beginE)
_ZN54_INTERNAL_9225101d_23_vertical_slash_index_cu_e44355d24cuda3std6ranges3__45__cpo5beginE:
	.zero		1
	.type		_ZN54_INTERNAL_9225101d_23_vertical_slash_index_cu_e44355d24cuda3std3__456_GLOBAL__N__9225101d_23_vertical_slash_index_cu_e44355d26ignoreE,@object
	.size		_ZN54_INTERNAL_9225101d_23_vertical_slash_index_cu_e44355d24cuda3std3__456_GLOBAL__N__9225101d_23_vertical_slash_index_cu_e44355d26ignoreE,(_ZN54_INTERNAL_9225101d_23_vertical_slash_index_cu_e44355d24cuda3std6ranges3__45__cpo4sizeE - _ZN54_INTERNAL_9225101d_23_vertical_slash_index_cu_e44355d24cuda3std3__456_GLOBAL__N__9225101d_23_vertical_slash_index_cu_e44355d26ignoreE)
_ZN54_INTERNAL_9225101d_23_vertical_slash_index_cu_e44355d24cuda3std3__456_GLOBAL__N__9225101d_23_vertical_slash_index_cu_e44355d26ignoreE:
	.zero		1
	.type		_ZN54_INTERNAL_9225101d_23_vertical_slash_index_cu_e44355d24cuda3std6ranges3__45__cpo4sizeE,@object
	.size		_ZN54_INTERNAL_9225101d_23_vertical_slash_index_cu_e44355d24cuda3std6ranges3__45__cpo4sizeE,(_ZN54_INTERNAL_9225101d_23_vertical_slash_index_cu_e44355d24cuda3std3__45__cpo5beginE - _ZN54_INTERNAL_9225101d_23_vertical_slash_index_cu_e44355d24cuda3std6ranges3__45__cpo4sizeE)
_ZN54_INTERNAL_9225101d_23_vertical_slash_index_cu_e44355d24cuda3std6ranges3__45__cpo4sizeE:
	.zero		1
	.type		_ZN54_INTERNAL_9225101d_23_vertical_slash_index_cu_e44355d24cuda3std3__45__cpo5beginE,@object
	.size		_ZN54_INTERNAL_9225101d_23_vertical_slash_index_cu_e44355d24cuda3std3__45__cpo5beginE,(_ZN54_INTERNAL_9225101d_23_vertical_slash_index_cu_e44355d24cuda3std6ranges3__45__cpo6cbeginE - _ZN54_INTERNAL_9225101d_23_vertical_slash_index_cu_e44355d24cuda3std3__45__cpo5beginE)
_ZN54_INTERNAL_9225101d_23_vertical_slash_index_cu_e44355d24cuda3std3__45__cpo5beginE:
	.zero		1
	.type		_ZN54_INTERNAL_9225101d_23_vertical_slash_index_cu_e44355d24cuda3std6ranges3__45__cpo6cbeginE,@object
	.size		_ZN54_INTERNAL_9225101d_23_vertical_slash_index_cu_e44355d24cuda3std6ranges3__45__cpo6cbeginE,(_ZN54_INTERNAL_9225101d_23_vertical_slash_index_cu_e44355d24cuda3std3__45__cpo6rbeginE - _ZN54_INTERNAL_9225101d_23_vertical_slash_index_cu_e44355d24cuda3std6ranges3__45__cpo6cbeginE)
_ZN54_INTERNAL_9225101d_23_vertical_slash_index_cu_e44355d24cuda3std6ranges3__45__cpo6cbeginE:
	.zero		1
	.type		_ZN54_INTERNAL_9225101d_23_vertical_slash_index_cu_e44355d24cuda3std3__45__cpo6rbeginE,@object
	.size		_ZN54_INTERNAL_9225101d_23_vertical_slash_index_cu_e44355d24cuda3std3__45__cpo6rbeginE,(_ZN54_INTERNAL_9225101d_23_vertical_slash_index_cu_e44355d24cuda3std6ranges3__45__cpo4nextE - _ZN54_INTERNAL_9225101d_23_vertical_slash_index_cu_e44355d24cuda3std3__45__cpo6rbeginE)
_ZN54_INTERNAL_9225101d_23_vertical_slash_index_cu_e44355d24cuda3std3__45__cpo6rbeginE:
	.zero		1
	.type		_ZN54_INTERNAL_9225101d_23_vertical_slash_index_cu_e44355d24cuda3std6ranges3__45__cpo4nextE,@object
	.size		_ZN54_INTERNAL_9225101d_23_vertical_slash_index_cu_e44355d24cuda3std6ranges3__45__cpo4nextE,(_ZN54_INTERNAL_9225101d_23_vertical_slash_index_cu_e44355d24cuda3std6ranges3__45__cpo4swapE - _ZN54_INTERNAL_9225101d_23_vertical_slash_index_cu_e44355d24cuda3std6ranges3__45__cpo4nextE)
_ZN54_INTERNAL_9225101d_23_vertical_slash_index_cu_e44355d24cuda3std6ranges3__45__cpo4nextE:
	.zero		1
	.type		_ZN54_INTERNAL_9225101d_23_vertical_slash_index_cu_e44355d24cuda3std6ranges3__45__cpo4swapE,@object
	.size		_ZN54_INTERNAL_9225101d_23_vertical_slash_index_cu_e44355d24cuda3std6ranges3__45__cpo4swapE,(_ZN54_INTERNAL_9225101d_23_vertical_slash_index_cu_e44355d24cuda3std3__420unreachable_sentinelE - _ZN54_INTERNAL_9225101d_23_vertical_slash_index_cu_e44355d24cuda3std6ranges3__45__cpo4swapE)
_ZN54_INTERNAL_9225101d_23_vertical_slash_index_cu_e44355d24cuda3std6ranges3__45__cpo4swapE:
	.zero		1
	.type		_ZN54_INTERNAL_9225101d_23_vertical_slash_index_cu_e44355d24cuda3std3__420unreachable_sentinelE,@object
	.size		_ZN54_INTERNAL_9225101d_23_vertical_slash_index_cu_e44355d24cuda3std3__420unreachable_sentinelE,(_ZN54_INTERNAL_9225101d_23_vertical_slash_index_cu_e44355d26thrust23THRUST_300001_SM_900_NS6system6detail10sequential3seqE - _ZN54_INTERNAL_9225101d_23_vertical_slash_index_cu_e44355d24cuda3std3__420unreachable_sentinelE)
_ZN54_INTERNAL_9225101d_23_vertical_slash_index_cu_e44355d24cuda3std3__420unreachable_sentinelE:
	.zero		1
	.type		_ZN54_INTERNAL_9225101d_23_vertical_slash_index_cu_e44355d26thrust23THRUST_300001_SM_900_NS6system6detail10sequential3seqE,@object
	.size		_ZN54_INTERNAL_9225101d_23_vertical_slash_index_cu_e44355d26thrust23THRUST_300001_SM_900_NS6system6detail10sequential3seqE,(_ZN54_INTERNAL_9225101d_23_vertical_slash_index_cu_e44355d24cuda3std3__45__cpo4cendE - _ZN54_INTERNAL_9225101d_23_vertical_slash_index_cu_e44355d26thrust23THRUST_300001_SM_900_NS6system6detail10sequential3seqE)
_ZN54_INTERNAL_9225101d_23_vertical_slash_index_cu_e44355d26thrust23THRUST_300001_SM_900_NS6system6detail10sequential3seqE:
	.zero		1
	.type		_ZN54_INTERNAL_9225101d_23_vertical_slash_index_cu_e44355d24cuda3std3__45__cpo4cendE,@object
	.size		_ZN54_INTERNAL_9225101d_23_vertical_slash_index_cu_e44355d24cuda3std3__45__cpo4cendE,(_ZN54_INTERNAL_9225101d_23_vertical_slash_index_cu_e44355d24cuda3std6ranges3__45__cpo9iter_swapE - _ZN54_INTERNAL_9225101d_23_vertical_slash_index_cu_e44355d24cuda3std3__45__cpo4cendE)
_ZN54_INTERNAL_9225101d_23_vertical_slash_index_cu_e44355d24cuda3std3__45__cpo4cendE:
	.zero		1
	.type		_ZN54_INTERNAL_9225101d_23_vertical_slash_index_cu_e44355d24cuda3std6ranges3__45__cpo9iter_swapE,@object
	.size		_ZN54_INTERNAL_9225101d_23_vertical_slash_index_cu_e44355d24cuda3std6ranges3__45__cpo9iter_swapE,(_ZN54_INTERNAL_9225101d_23_vertical_slash_index_cu_e44355d24cuda3std3__45__cpo5crendE - _ZN54_INTERNAL_9225101d_23_vertical_slash_index_cu_e44355d24cuda3std6ranges3__45__cpo9iter_swapE)
_ZN54_INTERNAL_9225101d_23_vertical_slash_index_cu_e44355d24cuda3std6ranges3__45__cpo9iter_swapE:
	.zero		1
	.type		_ZN54_INTERNAL_9225101d_23_vertical_slash_index_cu_e44355d24cuda3std3__45__cpo5crendE,@object
	.size		_ZN54_INTERNAL_9225101d_23_vertical_slash_index_cu_e44355d24cuda3std3__45__cpo5crendE,(_ZN54_INTERNAL_9225101d_23_vertical_slash_index_cu_e44355d24cuda3std6ranges3__45__cpo5cdataE - _ZN54_INTERNAL_9225101d_23_vertical_slash_index_cu_e44355d24cuda3std3__45__cpo5crendE)
_ZN54_INTERNAL_9225101d_23_vertical_slash_index_cu_e44355d24cuda3std3__45__cpo5crendE:
	.zero		1
	.type		_ZN54_INTERNAL_9225101d_23_vertical_slash_index_cu_e44355d24cuda3std6ranges3__45__cpo5cdataE,@object
	.size		_ZN54_INTERNAL_9225101d_23_vertical_slash_index_cu_e44355d24cuda3std6ranges3__45__cpo5cdataE,(_ZN54_INTERNAL_9225101d_23_vertical_slash_index_cu_e44355d24cuda3std6ranges3__45__cpo3endE - _ZN54_INTERNAL_9225101d_23_vertical_slash_index_cu_e44355d24cuda3std6ranges3__45__cpo5cdataE)
_ZN54_INTERNAL_9225101d_23_vertical_slash_index_cu_e44355d24cuda3std6ranges3__45__cpo5cdataE:
	.zero		1
	.type		_ZN54_INTERNAL_9225101d_23_vertical_slash_index_cu_e44355d24cuda3std6ranges3__45__cpo3endE,@object
	.size		_ZN54_INTERNAL_9225101d_23_vertical_slash_index_cu_e44355d24cuda3std6ranges3__45__cpo3endE,(_ZN54_INTERNAL_9225101d_23_vertical_slash_index_cu_e44355d24cuda3std3__419piecewise_constructE - _ZN54_INTERNAL_9225101d_23_vertical_slash_index_cu_e44355d24cuda3std6ranges3__45__cpo3endE)
_ZN54_INTERNAL_9225101d_23_vertical_slash_index_cu_e44355d24cuda3std6ranges3__45__cpo3endE:
	.zero		1
	.type		_ZN54_INTERNAL_9225101d_23_vertical_slash_index_cu_e44355d24cuda3std3__419piecewise_constructE,@object
	.size		_ZN54_INTERNAL_9225101d_23_vertical_slash_index_cu_e44355d24cuda3std3__419piecewise_constructE,(_ZN54_INTERNAL_9225101d_23_vertical_slash_index_cu_e44355d24cuda3std6ranges3__45__cpo5ssizeE - _ZN54_INTERNAL_9225101d_23_vertical_slash_index_cu_e44355d24cuda3std3__419piecewise_constructE)
_ZN54_INTERNAL_9225101d_23_vertical_slash_index_cu_e44355d24cuda3std3__419piecewise_constructE:
	.zero		1
	.type		_ZN54_INTERNAL_9225101d_23_vertical_slash_index_cu_e44355d24cuda3std6ranges3__45__cpo5ssizeE,@object
	.size		_ZN54_INTERNAL_9225101d_23_vertical_slash_index_cu_e44355d24cuda3std6ranges3__45__cpo5ssizeE,(_ZN54_INTERNAL_9225101d_23_vertical_slash_index_cu_e44355d24cuda3std3__45__cpo3endE - _ZN54_INTERNAL_9225101d_23_vertical_slash_index_cu_e44355d24cuda3std6ranges3__45__cpo5ssizeE)
_ZN54_INTERNAL_9225101d_23_vertical_slash_index_cu_e44355d24cuda3std6ranges3__45__cpo5ssizeE:
	.zero		1
	.type		_ZN54_INTERNAL_9225101d_23_vertical_slash_index_cu_e44355d24cuda3std3__45__cpo3endE,@object
	.size		_ZN54_INTERNAL_9225101d_23_vertical_slash_index_cu_e44355d24cuda3std3__45__cpo3endE,(_ZN54_INTERNAL_9225101d_23_vertical_slash_index_cu_e44355d24cuda3std6ranges3__45__cpo4cendE - _ZN54_INTERNAL_9225101d_23_vertical_slash_index_cu_e44355d24cuda3std3__45__cpo3endE)
_ZN54_INTERNAL_9225101d_23_vertical_slash_index_cu_e44355d24cuda3std3__45__cpo3endE:
	.zero		1
	.type		_ZN54_INTERNAL_9225101d_23_vertical_slash_index_cu_e44355d24cuda3std6ranges3__45__cpo4cendE,@object
	.size		_ZN54_INTERNAL_9225101d_23_vertical_slash_index_cu_e44355d24cuda3std6ranges3__45__cpo4cendE,(_ZN54_INTERNAL_9225101d_23_vertical_slash_index_cu_e44355d24cuda3std3__45__cpo4rendE - _ZN54_INTERNAL_9225101d_23_vertical_slash_index_cu_e44355d24cuda3std6ranges3__45__cpo4cendE)
_ZN54_INTERNAL_9225101d_23_vertical_slash_index_cu_e44355d24cuda3std6ranges3__45__cpo4cendE:
	.zero		1
	.type		_ZN54_INTERNAL_9225101d_23_vertical_slash_index_cu_e44355d24cuda3std3__45__cpo4rendE,@object
	.size		_ZN54_INTERNAL_9225101d_23_vertical_slash_index_cu_e44355d24cuda3std3__45__cpo4rendE,(_ZN54_INTERNAL_9225101d_23_vertical_slash_index_cu_e44355d24cuda3std6ranges3__45__cpo4prevE - _ZN54_INTERNAL_9225101d_23_vertical_slash_index_cu_e44355d24cuda3std3__45__cpo4rendE)
_ZN54_INTERNAL_9225101d_23_vertical_slash_index_cu_e44355d24cuda3std3__45__cpo4rendE:
	.zero		1
	.type		_ZN54_INTERNAL_9225101d_23_vertical_slash_index_cu_e44355d24cuda3std6ranges3__45__cpo4prevE,@object
	.size		_ZN54_INTERNAL_9225101d_23_vertical_slash_index_cu_e44355d24cuda3std6ranges3__45__cpo4prevE,(_ZN54_INTERNAL_9225101d_23_vertical_slash_index_cu_e44355d24cuda3std6ranges3__45__cpo9iter_moveE - _ZN54_INTERNAL_9225101d_23_vertical_slash_index_cu_e44355d24cuda3std6ranges3__45__cpo4prevE)
_ZN54_INTERNAL_9225101d_23_vertical_slash_index_cu_e44355d24cuda3std6ranges3__45__cpo4prevE:
	.zero		1
	.type		_ZN54_INTERNAL_9225101d_23_vertical_slash_index_cu_e44355d24cuda3std6ranges3__45__cpo9iter_moveE,@object
	.size		_ZN54_INTERNAL_9225101d_23_vertical_slash_index_cu_e44355d24cuda3std6ranges3__45__cpo9iter_moveE,(.L_13 - _ZN54_INTERNAL_9225101d_23_vertical_slash_index_cu_e44355d24cuda3std6ranges3__45__cpo9iter_moveE)
_ZN54_INTERNAL_9225101d_23_vertical_slash_index_cu_e44355d24cuda3std6ranges3__45__cpo9iter_moveE:
	.zero		1
.L_13:


//--------------------- .nv.constant0._Z47convert_vertical_slash_indexes_kernel_mergeheadPKiS0_S0_S0_S0_S0_PiS1_S1_S1_llllllb --------------------------
	.section	.nv.constant0._Z47convert_vertical_slash_indexes_kernel_mergeheadPKiS0_S0_S0_S0_S0_PiS1_S1_S1_llllllb,"a",@progbits
	.sectionflags	@""
	.align	4
.nv.constant0._Z47convert_vertical_slash_indexes_kernel_mergeheadPKiS0_S0_S0_S0_S0_PiS1_S1_S1_llllllb:
	.zero		657


//--------------------- .nv.constant0._Z37convert_vertical_slash_indexes_kernelPKiS0_S0_S0_PiS1_S1_S1_llllllb --------------------------
	.section	.nv.constant0._Z37convert_vertical_slash_indexes_kernelPKiS0_S0_S0_PiS1_S1_S1_llllllb,"a",@progbits
	.sectionflags	@""
	.align	4
.nv.constant0._Z37convert_vertical_slash_indexes_kernelPKiS0_S0_S0_PiS1_S1_S1_llllllb:
	.zero		641


//--------------------- SYMBOLS --------------------------

	.type		.nv.reservedSmem.offset0,@object
	.size		.nv.reservedSmem.offset0,0x4
